//
// Generated by NVIDIA NVVM Compiler
//
// Compiler Build ID: CL-36424714
// Cuda compilation tools, release 13.0, V13.0.88
// Based on NVVM 20.0.0
//

.version 9.0
.target sm_100
.address_size 64

	// .globl	_ZN3cub18CUB_300001_SM_10006detail11EmptyKernelIvEEvv
.global .align 1 .b8 _ZN30_INTERNAL_a0578e12_4_k_cu_main4cuda3std3__45__cpo5beginE[1];
.global .align 1 .b8 _ZN30_INTERNAL_a0578e12_4_k_cu_main4cuda3std3__45__cpo3endE[1];
.global .align 1 .b8 _ZN30_INTERNAL_a0578e12_4_k_cu_main4cuda3std3__45__cpo6cbeginE[1];
.global .align 1 .b8 _ZN30_INTERNAL_a0578e12_4_k_cu_main4cuda3std3__45__cpo4cendE[1];
.global .align 1 .b8 _ZN30_INTERNAL_a0578e12_4_k_cu_main4cuda3std3__45__cpo6rbeginE[1];
.global .align 1 .b8 _ZN30_INTERNAL_a0578e12_4_k_cu_main4cuda3std3__45__cpo4rendE[1];
.global .align 1 .b8 _ZN30_INTERNAL_a0578e12_4_k_cu_main4cuda3std3__45__cpo7crbeginE[1];
.global .align 1 .b8 _ZN30_INTERNAL_a0578e12_4_k_cu_main4cuda3std3__45__cpo5crendE[1];
.global .align 1 .b8 _ZN30_INTERNAL_a0578e12_4_k_cu_main4cuda3std3__432_GLOBAL__N__a0578e12_4_k_cu_main6ignoreE[1];
.global .align 1 .b8 _ZN30_INTERNAL_a0578e12_4_k_cu_main4cuda3std3__419piecewise_constructE[1];
.global .align 1 .b8 _ZN30_INTERNAL_a0578e12_4_k_cu_main4cuda3std3__48in_placeE[1];
.global .align 1 .b8 _ZN30_INTERNAL_a0578e12_4_k_cu_main4cuda3std3__420unreachable_sentinelE[1];
.global .align 1 .b8 _ZN30_INTERNAL_a0578e12_4_k_cu_main4cuda3std3__47nulloptE[1];
.global .align 1 .b8 _ZN30_INTERNAL_a0578e12_4_k_cu_main4cuda3std3__48unexpectE[1];
.global .align 1 .b8 _ZN30_INTERNAL_a0578e12_4_k_cu_main4cuda3std6ranges3__45__cpo4swapE[1];
.global .align 1 .b8 _ZN30_INTERNAL_a0578e12_4_k_cu_main4cuda3std6ranges3__45__cpo9iter_moveE[1];
.global .align 1 .b8 _ZN30_INTERNAL_a0578e12_4_k_cu_main4cuda3std6ranges3__45__cpo5beginE[1];
.global .align 1 .b8 _ZN30_INTERNAL_a0578e12_4_k_cu_main4cuda3std6ranges3__45__cpo3endE[1];
.global .align 1 .b8 _ZN30_INTERNAL_a0578e12_4_k_cu_main4cuda3std6ranges3__45__cpo6cbeginE[1];
.global .align 1 .b8 _ZN30_INTERNAL_a0578e12_4_k_cu_main4cuda3std6ranges3__45__cpo4cendE[1];
.global .align 1 .b8 _ZN30_INTERNAL_a0578e12_4_k_cu_main4cuda3std6ranges3__45__cpo7advanceE[1];
.global .align 1 .b8 _ZN30_INTERNAL_a0578e12_4_k_cu_main4cuda3std6ranges3__45__cpo9iter_swapE[1];
.global .align 1 .b8 _ZN30_INTERNAL_a0578e12_4_k_cu_main4cuda3std6ranges3__45__cpo4nextE[1];
.global .align 1 .b8 _ZN30_INTERNAL_a0578e12_4_k_cu_main4cuda3std6ranges3__45__cpo4prevE[1];
.global .align 1 .b8 _ZN30_INTERNAL_a0578e12_4_k_cu_main4cuda3std6ranges3__45__cpo4dataE[1];
.global .align 1 .b8 _ZN30_INTERNAL_a0578e12_4_k_cu_main4cuda3std6ranges3__45__cpo5cdataE[1];
.global .align 1 .b8 _ZN30_INTERNAL_a0578e12_4_k_cu_main4cuda3std6ranges3__45__cpo4sizeE[1];
.global .align 1 .b8 _ZN30_INTERNAL_a0578e12_4_k_cu_main4cuda3std6ranges3__45__cpo5ssizeE[1];
.global .align 1 .b8 _ZN30_INTERNAL_a0578e12_4_k_cu_main4cuda3std6ranges3__45__cpo8distanceE[1];
.global .align 1 .b8 _ZN30_INTERNAL_a0578e12_4_k_cu_main6thrust24THRUST_300001_SM_1000_NS8cuda_cub3parE[1];
.global .align 1 .b8 _ZN30_INTERNAL_a0578e12_4_k_cu_main6thrust24THRUST_300001_SM_1000_NS8cuda_cub10par_nosyncE[1];
.global .align 1 .b8 _ZN30_INTERNAL_a0578e12_4_k_cu_main6thrust24THRUST_300001_SM_1000_NS6system6detail10sequential3seqE[1];
.global .align 1 .b8 _ZN30_INTERNAL_a0578e12_4_k_cu_main6thrust24THRUST_300001_SM_1000_NS12placeholders2_1E[1];
.global .align 1 .b8 _ZN30_INTERNAL_a0578e12_4_k_cu_main6thrust24THRUST_300001_SM_1000_NS12placeholders2_2E[1];
.global .align 1 .b8 _ZN30_INTERNAL_a0578e12_4_k_cu_main6thrust24THRUST_300001_SM_1000_NS12placeholders2_3E[1];
.global .align 1 .b8 _ZN30_INTERNAL_a0578e12_4_k_cu_main6thrust24THRUST_300001_SM_1000_NS12placeholders2_4E[1];
.global .align 1 .b8 _ZN30_INTERNAL_a0578e12_4_k_cu_main6thrust24THRUST_300001_SM_1000_NS12placeholders2_5E[1];
.global .align 1 .b8 _ZN30_INTERNAL_a0578e12_4_k_cu_main6thrust24THRUST_300001_SM_1000_NS12placeholders2_6E[1];
.global .align 1 .b8 _ZN30_INTERNAL_a0578e12_4_k_cu_main6thrust24THRUST_300001_SM_1000_NS12placeholders2_7E[1];
.global .align 1 .b8 _ZN30_INTERNAL_a0578e12_4_k_cu_main6thrust24THRUST_300001_SM_1000_NS12placeholders2_8E[1];
.global .align 1 .b8 _ZN30_INTERNAL_a0578e12_4_k_cu_main6thrust24THRUST_300001_SM_1000_NS12placeholders2_9E[1];
.global .align 1 .b8 _ZN30_INTERNAL_a0578e12_4_k_cu_main6thrust24THRUST_300001_SM_1000_NS12placeholders3_10E[1];
.global .align 1 .b8 _ZN30_INTERNAL_a0578e12_4_k_cu_main6thrust24THRUST_300001_SM_1000_NS3seqE[1];

.visible .entry _ZN3cub18CUB_300001_SM_10006detail11EmptyKernelIvEEvv()
{


	ret;

}
	// .globl	_ZN3cub18CUB_300001_SM_10006detail8for_each13static_kernelINS2_12policy_hub_t12policy_500_tEmN6thrust24THRUST_300001_SM_1000_NS8cuda_cub20__uninitialized_fill7functorINS7_10device_ptrIfEEfEEEEvT0_T1_
.visible .entry _ZN3cub18CUB_300001_SM_10006detail8for_each13static_kernelINS2_12policy_hub_t12policy_500_tEmN6thrust24THRUST_300001_SM_1000_NS8cuda_cub20__uninitialized_fill7functorINS7_10device_ptrIfEEfEEEEvT0_T1_(
	.param .u64 _ZN3cub18CUB_300001_SM_10006detail8for_each13static_kernelINS2_12policy_hub_t12policy_500_tEmN6thrust24THRUST_300001_SM_1000_NS8cuda_cub20__uninitialized_fill7functorINS7_10device_ptrIfEEfEEEEvT0_T1__param_0,
	.param .align 8 .b8 _ZN3cub18CUB_300001_SM_10006detail8for_each13static_kernelINS2_12policy_hub_t12policy_500_tEmN6thrust24THRUST_300001_SM_1000_NS8cuda_cub20__uninitialized_fill7functorINS7_10device_ptrIfEEfEEEEvT0_T1__param_1[16]
)
.maxntid 256
{
	.reg .pred 	%p<4>;
	.reg .b16 	%rs<5>;
	.reg .b32 	%r<10>;
	.reg .b32 	%f<3>;
	.reg .b64 	%rd<16>;

	ld.param.f32 	%f2, [_ZN3cub18CUB_300001_SM_10006detail8for_each13static_kernelINS2_12policy_hub_t12policy_500_tEmN6thrust24THRUST_300001_SM_1000_NS8cuda_cub20__uninitialized_fill7functorINS7_10device_ptrIfEEfEEEEvT0_T1__param_1+8];
	ld.param.u64 	%rd4, [_ZN3cub18CUB_300001_SM_10006detail8for_each13static_kernelINS2_12policy_hub_t12policy_500_tEmN6thrust24THRUST_300001_SM_1000_NS8cuda_cub20__uninitialized_fill7functorINS7_10device_ptrIfEEfEEEEvT0_T1__param_1];
	ld.param.u64 	%rd5, [_ZN3cub18CUB_300001_SM_10006detail8for_each13static_kernelINS2_12policy_hub_t12policy_500_tEmN6thrust24THRUST_300001_SM_1000_NS8cuda_cub20__uninitialized_fill7functorINS7_10device_ptrIfEEfEEEEvT0_T1__param_0];
	mov.u32 	%r7, %ctaid.x;
	mul.wide.u32 	%rd1, %r7, 512;
	sub.s64 	%rd2, %rd5, %rd1;
	setp.lt.u64 	%p1, %rd2, 512;
	@%p1 bra 	$L__BB1_2;
	mov.u32 	%r9, %tid.x;
	cvta.to.global.u64 	%rd11, %rd4;
	cvt.u64.u32 	%rd12, %r9;
	add.s64 	%rd13, %rd1, %rd12;
	shl.b64 	%rd14, %rd13, 2;
	add.s64 	%rd15, %rd11, %rd14;
	st.global.f32 	[%rd15], %f2;
	st.global.f32 	[%rd15+1024], %f2;
	bra.uni 	$L__BB1_6;
$L__BB1_2:
	cvta.to.global.u64 	%rd6, %rd4;
	mov.u32 	%r1, %tid.x;
	cvt.u64.u32 	%rd7, %r1;
	setp.le.u64 	%p2, %rd2, %rd7;
	add.s64 	%rd8, %rd1, %rd7;
	shl.b64 	%rd9, %rd8, 2;
	add.s64 	%rd3, %rd6, %rd9;
	@%p2 bra 	$L__BB1_4;
	st.global.f32 	[%rd3], %f2;
$L__BB1_4:
	add.s32 	%r8, %r1, 256;
	cvt.u64.u32 	%rd10, %r8;
	setp.le.u64 	%p3, %rd2, %rd10;
	@%p3 bra 	$L__BB1_6;
	st.global.f32 	[%rd3+1024], %f2;
$L__BB1_6:
	ret;

}
	// .globl	_ZN3cub18CUB_300001_SM_10006detail9transform16transform_kernelINS2_10policy_hubILb1EN4cuda3std3__45tupleIJN6thrust24THRUST_300001_SM_1000_NS17counting_iteratorIfNSA_11use_defaultESC_SC_EEEEEE10policy1000Ei12DistanceFromNSA_6detail15normal_iteratorINSA_10device_ptrIfEEEEJSD_EEEvT0_iT1_T2_DpNS2_10kernel_argIT3_EE
.visible .entry _ZN3cub18CUB_300001_SM_10006detail9transform16transform_kernelINS2_10policy_hubILb1EN4cuda3std3__45tupleIJN6thrust24THRUST_300001_SM_1000_NS17counting_iteratorIfNSA_11use_defaultESC_SC_EEEEEE10policy1000Ei12DistanceFromNSA_6detail15normal_iteratorINSA_10device_ptrIfEEEEJSD_EEEvT0_iT1_T2_DpNS2_10kernel_argIT3_EE(
	.param .u32 _ZN3cub18CUB_300001_SM_10006detail9transform16transform_kernelINS2_10policy_hubILb1EN4cuda3std3__45tupleIJN6thrust24THRUST_300001_SM_1000_NS17counting_iteratorIfNSA_11use_defaultESC_SC_EEEEEE10policy1000Ei12DistanceFromNSA_6detail15normal_iteratorINSA_10device_ptrIfEEEEJSD_EEEvT0_iT1_T2_DpNS2_10kernel_argIT3_EE_param_0,
	.param .u32 _ZN3cub18CUB_300001_SM_10006detail9transform16transform_kernelINS2_10policy_hubILb1EN4cuda3std3__45tupleIJN6thrust24THRUST_300001_SM_1000_NS17counting_iteratorIfNSA_11use_defaultESC_SC_EEEEEE10policy1000Ei12DistanceFromNSA_6detail15normal_iteratorINSA_10device_ptrIfEEEEJSD_EEEvT0_iT1_T2_DpNS2_10kernel_argIT3_EE_param_1,
	.param .align 4 .b8 _ZN3cub18CUB_300001_SM_10006detail9transform16transform_kernelINS2_10policy_hubILb1EN4cuda3std3__45tupleIJN6thrust24THRUST_300001_SM_1000_NS17counting_iteratorIfNSA_11use_defaultESC_SC_EEEEEE10policy1000Ei12DistanceFromNSA_6detail15normal_iteratorINSA_10device_ptrIfEEEEJSD_EEEvT0_iT1_T2_DpNS2_10kernel_argIT3_EE_param_2[8],
	.param .align 8 .b8 _ZN3cub18CUB_300001_SM_10006detail9transform16transform_kernelINS2_10policy_hubILb1EN4cuda3std3__45tupleIJN6thrust24THRUST_300001_SM_1000_NS17counting_iteratorIfNSA_11use_defaultESC_SC_EEEEEE10policy1000Ei12DistanceFromNSA_6detail15normal_iteratorINSA_10device_ptrIfEEEEJSD_EEEvT0_iT1_T2_DpNS2_10kernel_argIT3_EE_param_3[8],
	.param .align 8 .b8 _ZN3cub18CUB_300001_SM_10006detail9transform16transform_kernelINS2_10policy_hubILb1EN4cuda3std3__45tupleIJN6thrust24THRUST_300001_SM_1000_NS17counting_iteratorIfNSA_11use_defaultESC_SC_EEEEEE10policy1000Ei12DistanceFromNSA_6detail15normal_iteratorINSA_10device_ptrIfEEEEJSD_EEEvT0_iT1_T2_DpNS2_10kernel_argIT3_EE_param_4[16]
)
.maxntid 128
{
	.reg .pred 	%p<23>;
	.reg .b32 	%r<69>;
	.reg .b32 	%f<91>;
	.reg .b64 	%rd<23>;

	ld.param.f32 	%f1, [_ZN3cub18CUB_300001_SM_10006detail9transform16transform_kernelINS2_10policy_hubILb1EN4cuda3std3__45tupleIJN6thrust24THRUST_300001_SM_1000_NS17counting_iteratorIfNSA_11use_defaultESC_SC_EEEEEE10policy1000Ei12DistanceFromNSA_6detail15normal_iteratorINSA_10device_ptrIfEEEEJSD_EEEvT0_iT1_T2_DpNS2_10kernel_argIT3_EE_param_2];
	ld.param.u32 	%r1, [_ZN3cub18CUB_300001_SM_10006detail9transform16transform_kernelINS2_10policy_hubILb1EN4cuda3std3__45tupleIJN6thrust24THRUST_300001_SM_1000_NS17counting_iteratorIfNSA_11use_defaultESC_SC_EEEEEE10policy1000Ei12DistanceFromNSA_6detail15normal_iteratorINSA_10device_ptrIfEEEEJSD_EEEvT0_iT1_T2_DpNS2_10kernel_argIT3_EE_param_2+4];
	ld.param.u32 	%r39, [_ZN3cub18CUB_300001_SM_10006detail9transform16transform_kernelINS2_10policy_hubILb1EN4cuda3std3__45tupleIJN6thrust24THRUST_300001_SM_1000_NS17counting_iteratorIfNSA_11use_defaultESC_SC_EEEEEE10policy1000Ei12DistanceFromNSA_6detail15normal_iteratorINSA_10device_ptrIfEEEEJSD_EEEvT0_iT1_T2_DpNS2_10kernel_argIT3_EE_param_0];
	ld.param.u64 	%rd7, [_ZN3cub18CUB_300001_SM_10006detail9transform16transform_kernelINS2_10policy_hubILb1EN4cuda3std3__45tupleIJN6thrust24THRUST_300001_SM_1000_NS17counting_iteratorIfNSA_11use_defaultESC_SC_EEEEEE10policy1000Ei12DistanceFromNSA_6detail15normal_iteratorINSA_10device_ptrIfEEEEJSD_EEEvT0_iT1_T2_DpNS2_10kernel_argIT3_EE_param_3];
	ld.param.u32 	%r38, [_ZN3cub18CUB_300001_SM_10006detail9transform16transform_kernelINS2_10policy_hubILb1EN4cuda3std3__45tupleIJN6thrust24THRUST_300001_SM_1000_NS17counting_iteratorIfNSA_11use_defaultESC_SC_EEEEEE10policy1000Ei12DistanceFromNSA_6detail15normal_iteratorINSA_10device_ptrIfEEEEJSD_EEEvT0_iT1_T2_DpNS2_10kernel_argIT3_EE_param_1];
	cvta.to.global.u64 	%rd1, %rd7;
	ld.param.f32 	%f5, [_ZN3cub18CUB_300001_SM_10006detail9transform16transform_kernelINS2_10policy_hubILb1EN4cuda3std3__45tupleIJN6thrust24THRUST_300001_SM_1000_NS17counting_iteratorIfNSA_11use_defaultESC_SC_EEEEEE10policy1000Ei12DistanceFromNSA_6detail15normal_iteratorINSA_10device_ptrIfEEEEJSD_EEEvT0_iT1_T2_DpNS2_10kernel_argIT3_EE_param_4];
	shl.b32 	%r40, %r38, 7;
	mov.u32 	%r41, %ctaid.x;
	mul.lo.s32 	%r2, %r40, %r41;
	sub.s32 	%r42, %r39, %r2;
	min.s32 	%r3, %r40, %r42;
	cvt.rn.f32.s32 	%f6, %r2;
	add.f32 	%f2, %f5, %f6;
	mul.wide.s32 	%rd8, %r2, 4;
	add.s64 	%rd2, %rd1, %rd8;
	setp.gt.s32 	%p1, %r40, %r42;
	@%p1 bra 	$L__BB2_10;
	setp.lt.s32 	%p2, %r38, 1;
	@%p2 bra 	$L__BB2_32;
	mov.u32 	%r4, %tid.x;
	add.s32 	%r44, %r1, -1;
	cvt.rn.f32.s32 	%f3, %r44;
	and.b32  	%r5, %r38, 3;
	setp.lt.u32 	%p3, %r38, 4;
	mov.b32 	%r67, 0;
	@%p3 bra 	$L__BB2_5;
	and.b32  	%r67, %r38, 2147483644;
	neg.s32 	%r61, %r67;
	add.s32 	%r60, %r4, 256;
	add.s64 	%rd10, %rd8, %rd1;
	add.s64 	%rd3, %rd10, 1024;
	mov.u32 	%r59, %r4;
$L__BB2_4:
	.pragma "nounroll";
	mul.wide.s32 	%rd11, %r59, 4;
	add.s64 	%rd12, %rd3, %rd11;
	add.s32 	%r45, %r60, -256;
	cvt.rn.f32.s32 	%f7, %r45;
	add.f32 	%f8, %f2, %f7;
	div.rn.f32 	%f9, %f8, %f3;
	sub.f32 	%f10, %f9, %f1;
	mul.f32 	%f11, %f10, %f10;
	sqrt.rn.f32 	%f12, %f11;
	st.global.f32 	[%rd12+-1024], %f12;
	add.s32 	%r46, %r60, -128;
	cvt.rn.f32.s32 	%f13, %r46;
	add.f32 	%f14, %f2, %f13;
	div.rn.f32 	%f15, %f14, %f3;
	sub.f32 	%f16, %f15, %f1;
	mul.f32 	%f17, %f16, %f16;
	sqrt.rn.f32 	%f18, %f17;
	st.global.f32 	[%rd12+-512], %f18;
	add.s32 	%r47, %r60, 128;
	cvt.rn.f32.s32 	%f19, %r60;
	add.f32 	%f20, %f2, %f19;
	div.rn.f32 	%f21, %f20, %f3;
	sub.f32 	%f22, %f21, %f1;
	mul.f32 	%f23, %f22, %f22;
	sqrt.rn.f32 	%f24, %f23;
	st.global.f32 	[%rd12], %f24;
	cvt.rn.f32.s32 	%f25, %r47;
	add.f32 	%f26, %f2, %f25;
	div.rn.f32 	%f27, %f26, %f3;
	sub.f32 	%f28, %f27, %f1;
	mul.f32 	%f29, %f28, %f28;
	sqrt.rn.f32 	%f30, %f29;
	st.global.f32 	[%rd12+512], %f30;
	add.s32 	%r61, %r61, 4;
	add.s32 	%r60, %r60, 512;
	add.s32 	%r59, %r59, 512;
	setp.eq.s32 	%p4, %r61, 0;
	@%p4 bra 	$L__BB2_5;
	bra.uni 	$L__BB2_4;
$L__BB2_5:
	setp.eq.s32 	%p5, %r5, 0;
	@%p5 bra 	$L__BB2_32;
	setp.eq.s32 	%p6, %r5, 1;
	@%p6 bra 	$L__BB2_8;
	shl.b32 	%r48, %r67, 7;
	add.s32 	%r49, %r48, %r4;
	cvt.rn.f32.s32 	%f31, %r49;
	add.f32 	%f32, %f2, %f31;
	div.rn.f32 	%f33, %f32, %f3;
	sub.f32 	%f34, %f33, %f1;
	mul.f32 	%f35, %f34, %f34;
	sqrt.rn.f32 	%f36, %f35;
	mul.wide.s32 	%rd13, %r49, 4;
	add.s64 	%rd14, %rd2, %rd13;
	st.global.f32 	[%rd14], %f36;
	add.s32 	%r50, %r49, 128;
	cvt.rn.f32.s32 	%f37, %r50;
	add.f32 	%f38, %f2, %f37;
	div.rn.f32 	%f39, %f38, %f3;
	sub.f32 	%f40, %f39, %f1;
	mul.f32 	%f41, %f40, %f40;
	sqrt.rn.f32 	%f42, %f41;
	st.global.f32 	[%rd14+512], %f42;
	add.s32 	%r67, %r67, 2;
$L__BB2_8:
	and.b32  	%r51, %r38, 1;
	setp.eq.b32 	%p7, %r51, 1;
	not.pred 	%p8, %p7;
	@%p8 bra 	$L__BB2_32;
	shl.b32 	%r52, %r67, 7;
	add.s32 	%r53, %r52, %r4;
	cvt.rn.f32.s32 	%f43, %r53;
	add.f32 	%f44, %f2, %f43;
	div.rn.f32 	%f45, %f44, %f3;
	sub.f32 	%f46, %f45, %f1;
	mul.f32 	%f47, %f46, %f46;
	sqrt.rn.f32 	%f48, %f47;
	mul.wide.s32 	%rd15, %r53, 4;
	add.s64 	%rd16, %rd2, %rd15;
	st.global.f32 	[%rd16], %f48;
	bra.uni 	$L__BB2_32;
$L__BB2_10:
	setp.lt.s32 	%p9, %r38, 1;
	@%p9 bra 	$L__BB2_32;
	mov.u32 	%r9, %tid.x;
	add.s32 	%r55, %r1, -1;
	cvt.rn.f32.s32 	%f4, %r55;
	and.b32  	%r10, %r38, 3;
	setp.lt.u32 	%p10, %r38, 4;
	mov.b32 	%r65, 0;
	@%p10 bra 	$L__BB2_22;
	and.b32  	%r65, %r38, 2147483644;
	neg.s32 	%r64, %r65;
	add.s32 	%r63, %r9, 256;
	add.s64 	%rd18, %rd8, %rd1;
	add.s64 	%rd4, %rd18, 1024;
	mov.u32 	%r62, %r9;
$L__BB2_13:
	.pragma "nounroll";
	mul.wide.s32 	%rd19, %r62, 4;
	add.s64 	%rd5, %rd4, %rd19;
	add.s32 	%r23, %r63, -256;
	setp.ge.s32 	%p11, %r23, %r3;
	@%p11 bra 	$L__BB2_15;
	cvt.rn.f32.s32 	%f49, %r23;
	add.f32 	%f50, %f2, %f49;
	div.rn.f32 	%f51, %f50, %f4;
	sub.f32 	%f52, %f51, %f1;
	mul.f32 	%f53, %f52, %f52;
	sqrt.rn.f32 	%f54, %f53;
	st.global.f32 	[%rd5+-1024], %f54;
$L__BB2_15:
	add.s32 	%r24, %r63, -128;
	setp.ge.s32 	%p12, %r24, %r3;
	@%p12 bra 	$L__BB2_17;
	cvt.rn.f32.s32 	%f55, %r24;
	add.f32 	%f56, %f2, %f55;
	div.rn.f32 	%f57, %f56, %f4;
	sub.f32 	%f58, %f57, %f1;
	mul.f32 	%f59, %f58, %f58;
	sqrt.rn.f32 	%f60, %f59;
	st.global.f32 	[%rd5+-512], %f60;
$L__BB2_17:
	add.s32 	%r25, %r63, 128;
	setp.ge.s32 	%p13, %r63, %r3;
	@%p13 bra 	$L__BB2_19;
	cvt.rn.f32.s32 	%f61, %r63;
	add.f32 	%f62, %f2, %f61;
	div.rn.f32 	%f63, %f62, %f4;
	sub.f32 	%f64, %f63, %f1;
	mul.f32 	%f65, %f64, %f64;
	sqrt.rn.f32 	%f66, %f65;
	st.global.f32 	[%rd5], %f66;
$L__BB2_19:
	setp.ge.s32 	%p14, %r25, %r3;
	@%p14 bra 	$L__BB2_21;
	cvt.rn.f32.s32 	%f67, %r25;
	add.f32 	%f68, %f2, %f67;
	div.rn.f32 	%f69, %f68, %f4;
	sub.f32 	%f70, %f69, %f1;
	mul.f32 	%f71, %f70, %f70;
	sqrt.rn.f32 	%f72, %f71;
	st.global.f32 	[%rd5+512], %f72;
$L__BB2_21:
	add.s32 	%r64, %r64, 4;
	add.s32 	%r63, %r63, 512;
	add.s32 	%r62, %r62, 512;
	setp.ne.s32 	%p15, %r64, 0;
	@%p15 bra 	$L__BB2_13;
$L__BB2_22:
	setp.eq.s32 	%p16, %r10, 0;
	@%p16 bra 	$L__BB2_32;
	setp.eq.s32 	%p17, %r10, 1;
	@%p17 bra 	$L__BB2_29;
	shl.b32 	%r56, %r65, 7;
	add.s32 	%r30, %r56, %r9;
	setp.ge.s32 	%p18, %r30, %r3;
	mul.wide.s32 	%rd20, %r30, 4;
	add.s64 	%rd6, %rd2, %rd20;
	@%p18 bra 	$L__BB2_26;
	cvt.rn.f32.s32 	%f73, %r30;
	add.f32 	%f74, %f2, %f73;
	div.rn.f32 	%f75, %f74, %f4;
	sub.f32 	%f76, %f75, %f1;
	mul.f32 	%f77, %f76, %f76;
	sqrt.rn.f32 	%f78, %f77;
	st.global.f32 	[%rd6], %f78;
$L__BB2_26:
	add.s32 	%r31, %r30, 128;
	setp.ge.s32 	%p19, %r31, %r3;
	@%p19 bra 	$L__BB2_28;
	cvt.rn.f32.s32 	%f79, %r31;
	add.f32 	%f80, %f2, %f79;
	div.rn.f32 	%f81, %f80, %f4;
	sub.f32 	%f82, %f81, %f1;
	mul.f32 	%f83, %f82, %f82;
	sqrt.rn.f32 	%f84, %f83;
	st.global.f32 	[%rd6+512], %f84;
$L__BB2_28:
	add.s32 	%r65, %r65, 2;
$L__BB2_29:
	and.b32  	%r57, %r38, 1;
	setp.eq.b32 	%p20, %r57, 1;
	not.pred 	%p21, %p20;
	@%p21 bra 	$L__BB2_32;
	shl.b32 	%r58, %r65, 7;
	add.s32 	%r34, %r58, %r9;
	setp.ge.s32 	%p22, %r34, %r3;
	@%p22 bra 	$L__BB2_32;
	cvt.rn.f32.s32 	%f85, %r34;
	add.f32 	%f86, %f2, %f85;
	div.rn.f32 	%f87, %f86, %f4;
	sub.f32 	%f88, %f87, %f1;
	mul.f32 	%f89, %f88, %f88;
	sqrt.rn.f32 	%f90, %f89;
	mul.wide.s32 	%rd21, %r34, 4;
	add.s64 	%rd22, %rd2, %rd21;
	st.global.f32 	[%rd22], %f90;
$L__BB2_32:
	ret;

}
	// .globl	_ZN3cub18CUB_300001_SM_10006detail9transform16transform_kernelINS2_10policy_hubILb1EN4cuda3std3__45tupleIJN6thrust24THRUST_300001_SM_1000_NS17counting_iteratorIfNSA_11use_defaultESC_SC_EEEEEE10policy1000El12DistanceFromNSA_6detail15normal_iteratorINSA_10device_ptrIfEEEEJSD_EEEvT0_iT1_T2_DpNS2_10kernel_argIT3_EE
.visible .entry _ZN3cub18CUB_300001_SM_10006detail9transform16transform_kernelINS2_10policy_hubILb1EN4cuda3std3__45tupleIJN6thrust24THRUST_300001_SM_1000_NS17counting_iteratorIfNSA_11use_defaultESC_SC_EEEEEE10policy1000El12DistanceFromNSA_6detail15normal_iteratorINSA_10device_ptrIfEEEEJSD_EEEvT0_iT1_T2_DpNS2_10kernel_argIT3_EE(
	.param .u64 _ZN3cub18CUB_300001_SM_10006detail9transform16transform_kernelINS2_10policy_hubILb1EN4cuda3std3__45tupleIJN6thrust24THRUST_300001_SM_1000_NS17counting_iteratorIfNSA_11use_defaultESC_SC_EEEEEE10policy1000El12DistanceFromNSA_6detail15normal_iteratorINSA_10device_ptrIfEEEEJSD_EEEvT0_iT1_T2_DpNS2_10kernel_argIT3_EE_param_0,
	.param .u32 _ZN3cub18CUB_300001_SM_10006detail9transform16transform_kernelINS2_10policy_hubILb1EN4cuda3std3__45tupleIJN6thrust24THRUST_300001_SM_1000_NS17counting_iteratorIfNSA_11use_defaultESC_SC_EEEEEE10policy1000El12DistanceFromNSA_6detail15normal_iteratorINSA_10device_ptrIfEEEEJSD_EEEvT0_iT1_T2_DpNS2_10kernel_argIT3_EE_param_1,
	.param .align 4 .b8 _ZN3cub18CUB_300001_SM_10006detail9transform16transform_kernelINS2_10policy_hubILb1EN4cuda3std3__45tupleIJN6thrust24THRUST_300001_SM_1000_NS17counting_iteratorIfNSA_11use_defaultESC_SC_EEEEEE10policy1000El12DistanceFromNSA_6detail15normal_iteratorINSA_10device_ptrIfEEEEJSD_EEEvT0_iT1_T2_DpNS2_10kernel_argIT3_EE_param_2[8],
	.param .align 8 .b8 _ZN3cub18CUB_300001_SM_10006detail9transform16transform_kernelINS2_10policy_hubILb1EN4cuda3std3__45tupleIJN6thrust24THRUST_300001_SM_1000_NS17counting_iteratorIfNSA_11use_defaultESC_SC_EEEEEE10policy1000El12DistanceFromNSA_6detail15normal_iteratorINSA_10device_ptrIfEEEEJSD_EEEvT0_iT1_T2_DpNS2_10kernel_argIT3_EE_param_3[8],
	.param .align 8 .b8 _ZN3cub18CUB_300001_SM_10006detail9transform16transform_kernelINS2_10policy_hubILb1EN4cuda3std3__45tupleIJN6thrust24THRUST_300001_SM_1000_NS17counting_iteratorIfNSA_11use_defaultESC_SC_EEEEEE10policy1000El12DistanceFromNSA_6detail15normal_iteratorINSA_10device_ptrIfEEEEJSD_EEEvT0_iT1_T2_DpNS2_10kernel_argIT3_EE_param_4[16]
)
.maxntid 128
{
	.reg .pred 	%p<23>;
	.reg .b32 	%r<66>;
	.reg .b32 	%f<91>;
	.reg .b64 	%rd<29>;

	ld.param.f32 	%f1, [_ZN3cub18CUB_300001_SM_10006detail9transform16transform_kernelINS2_10policy_hubILb1EN4cuda3std3__45tupleIJN6thrust24THRUST_300001_SM_1000_NS17counting_iteratorIfNSA_11use_defaultESC_SC_EEEEEE10policy1000El12DistanceFromNSA_6detail15normal_iteratorINSA_10device_ptrIfEEEEJSD_EEEvT0_iT1_T2_DpNS2_10kernel_argIT3_EE_param_2];
	ld.param.u32 	%r1, [_ZN3cub18CUB_300001_SM_10006detail9transform16transform_kernelINS2_10policy_hubILb1EN4cuda3std3__45tupleIJN6thrust24THRUST_300001_SM_1000_NS17counting_iteratorIfNSA_11use_defaultESC_SC_EEEEEE10policy1000El12DistanceFromNSA_6detail15normal_iteratorINSA_10device_ptrIfEEEEJSD_EEEvT0_iT1_T2_DpNS2_10kernel_argIT3_EE_param_2+4];
	ld.param.u64 	%rd8, [_ZN3cub18CUB_300001_SM_10006detail9transform16transform_kernelINS2_10policy_hubILb1EN4cuda3std3__45tupleIJN6thrust24THRUST_300001_SM_1000_NS17counting_iteratorIfNSA_11use_defaultESC_SC_EEEEEE10policy1000El12DistanceFromNSA_6detail15normal_iteratorINSA_10device_ptrIfEEEEJSD_EEEvT0_iT1_T2_DpNS2_10kernel_argIT3_EE_param_0];
	ld.param.u64 	%rd9, [_ZN3cub18CUB_300001_SM_10006detail9transform16transform_kernelINS2_10policy_hubILb1EN4cuda3std3__45tupleIJN6thrust24THRUST_300001_SM_1000_NS17counting_iteratorIfNSA_11use_defaultESC_SC_EEEEEE10policy1000El12DistanceFromNSA_6detail15normal_iteratorINSA_10device_ptrIfEEEEJSD_EEEvT0_iT1_T2_DpNS2_10kernel_argIT3_EE_param_3];
	ld.param.u32 	%r37, [_ZN3cub18CUB_300001_SM_10006detail9transform16transform_kernelINS2_10policy_hubILb1EN4cuda3std3__45tupleIJN6thrust24THRUST_300001_SM_1000_NS17counting_iteratorIfNSA_11use_defaultESC_SC_EEEEEE10policy1000El12DistanceFromNSA_6detail15normal_iteratorINSA_10device_ptrIfEEEEJSD_EEEvT0_iT1_T2_DpNS2_10kernel_argIT3_EE_param_1];
	cvta.to.global.u64 	%rd1, %rd9;
	ld.param.f32 	%f5, [_ZN3cub18CUB_300001_SM_10006detail9transform16transform_kernelINS2_10policy_hubILb1EN4cuda3std3__45tupleIJN6thrust24THRUST_300001_SM_1000_NS17counting_iteratorIfNSA_11use_defaultESC_SC_EEEEEE10policy1000El12DistanceFromNSA_6detail15normal_iteratorINSA_10device_ptrIfEEEEJSD_EEEvT0_iT1_T2_DpNS2_10kernel_argIT3_EE_param_4];
	shl.b32 	%r38, %r37, 7;
	mov.u32 	%r39, %ctaid.x;
	cvt.u64.u32 	%rd10, %r39;
	cvt.s64.s32 	%rd11, %r38;
	mul.lo.s64 	%rd2, %rd11, %rd10;
	sub.s64 	%rd12, %rd8, %rd2;
	min.s64 	%rd13, %rd12, %rd11;
	cvt.u32.u64 	%r2, %rd13;
	cvt.rn.f32.s64 	%f6, %rd2;
	add.f32 	%f2, %f5, %f6;
	shl.b64 	%rd14, %rd2, 2;
	add.s64 	%rd3, %rd1, %rd14;
	setp.eq.s32 	%p1, %r38, %r2;
	@%p1 bra 	$L__BB3_23;
	setp.lt.s32 	%p2, %r37, 1;
	@%p2 bra 	$L__BB3_32;
	mov.u32 	%r3, %tid.x;
	add.s32 	%r41, %r1, -1;
	cvt.rn.f32.s32 	%f3, %r41;
	and.b32  	%r4, %r37, 3;
	setp.lt.u32 	%p3, %r37, 4;
	mov.b32 	%r64, 0;
	@%p3 bra 	$L__BB3_13;
	and.b32  	%r64, %r37, 2147483644;
	neg.s32 	%r61, %r64;
	add.s32 	%r60, %r3, 256;
	add.s64 	%rd16, %rd14, %rd1;
	add.s64 	%rd4, %rd16, 1024;
	mov.u32 	%r59, %r3;
$L__BB3_4:
	.pragma "nounroll";
	mul.wide.s32 	%rd17, %r59, 4;
	add.s64 	%rd6, %rd4, %rd17;
	add.s32 	%r22, %r60, -256;
	setp.ge.s32 	%p4, %r22, %r2;
	@%p4 bra 	$L__BB3_6;
	cvt.rn.f32.s32 	%f7, %r22;
	add.f32 	%f8, %f2, %f7;
	div.rn.f32 	%f9, %f8, %f3;
	sub.f32 	%f10, %f9, %f1;
	mul.f32 	%f11, %f10, %f10;
	sqrt.rn.f32 	%f12, %f11;
	st.global.f32 	[%rd6+-1024], %f12;
$L__BB3_6:
	add.s32 	%r23, %r60, -128;
	setp.ge.s32 	%p5, %r23, %r2;
	@%p5 bra 	$L__BB3_8;
	cvt.rn.f32.s32 	%f13, %r23;
	add.f32 	%f14, %f2, %f13;
	div.rn.f32 	%f15, %f14, %f3;
	sub.f32 	%f16, %f15, %f1;
	mul.f32 	%f17, %f16, %f16;
	sqrt.rn.f32 	%f18, %f17;
	st.global.f32 	[%rd6+-512], %f18;
$L__BB3_8:
	add.s32 	%r24, %r60, 128;
	setp.ge.s32 	%p6, %r60, %r2;
	@%p6 bra 	$L__BB3_10;
	cvt.rn.f32.s32 	%f19, %r60;
	add.f32 	%f20, %f2, %f19;
	div.rn.f32 	%f21, %f20, %f3;
	sub.f32 	%f22, %f21, %f1;
	mul.f32 	%f23, %f22, %f22;
	sqrt.rn.f32 	%f24, %f23;
	st.global.f32 	[%rd6], %f24;
$L__BB3_10:
	setp.ge.s32 	%p7, %r24, %r2;
	@%p7 bra 	$L__BB3_12;
	cvt.rn.f32.s32 	%f25, %r24;
	add.f32 	%f26, %f2, %f25;
	div.rn.f32 	%f27, %f26, %f3;
	sub.f32 	%f28, %f27, %f1;
	mul.f32 	%f29, %f28, %f28;
	sqrt.rn.f32 	%f30, %f29;
	st.global.f32 	[%rd6+512], %f30;
$L__BB3_12:
	add.s32 	%r61, %r61, 4;
	add.s32 	%r60, %r60, 512;
	add.s32 	%r59, %r59, 512;
	setp.eq.s32 	%p8, %r61, 0;
	@%p8 bra 	$L__BB3_13;
	bra.uni 	$L__BB3_4;
$L__BB3_13:
	setp.eq.s32 	%p9, %r4, 0;
	@%p9 bra 	$L__BB3_32;
	setp.eq.s32 	%p10, %r4, 1;
	@%p10 bra 	$L__BB3_20;
	shl.b32 	%r42, %r64, 7;
	add.s32 	%r32, %r42, %r3;
	setp.ge.s32 	%p11, %r32, %r2;
	mul.wide.s32 	%rd18, %r32, 4;
	add.s64 	%rd7, %rd3, %rd18;
	@%p11 bra 	$L__BB3_17;
	cvt.rn.f32.s32 	%f31, %r32;
	add.f32 	%f32, %f2, %f31;
	div.rn.f32 	%f33, %f32, %f3;
	sub.f32 	%f34, %f33, %f1;
	mul.f32 	%f35, %f34, %f34;
	sqrt.rn.f32 	%f36, %f35;
	st.global.f32 	[%rd7], %f36;
$L__BB3_17:
	add.s32 	%r33, %r32, 128;
	setp.ge.s32 	%p12, %r33, %r2;
	@%p12 bra 	$L__BB3_19;
	cvt.rn.f32.s32 	%f37, %r33;
	add.f32 	%f38, %f2, %f37;
	div.rn.f32 	%f39, %f38, %f3;
	sub.f32 	%f40, %f39, %f1;
	mul.f32 	%f41, %f40, %f40;
	sqrt.rn.f32 	%f42, %f41;
	st.global.f32 	[%rd7+512], %f42;
$L__BB3_19:
	add.s32 	%r64, %r64, 2;
$L__BB3_20:
	and.b32  	%r43, %r37, 1;
	setp.eq.b32 	%p13, %r43, 1;
	not.pred 	%p14, %p13;
	@%p14 bra 	$L__BB3_32;
	shl.b32 	%r44, %r64, 7;
	add.s32 	%r36, %r44, %r3;
	setp.ge.s32 	%p15, %r36, %r2;
	@%p15 bra 	$L__BB3_32;
	cvt.rn.f32.s32 	%f43, %r36;
	add.f32 	%f44, %f2, %f43;
	div.rn.f32 	%f45, %f44, %f3;
	sub.f32 	%f46, %f45, %f1;
	mul.f32 	%f47, %f46, %f46;
	sqrt.rn.f32 	%f48, %f47;
	mul.wide.s32 	%rd19, %r36, 4;
	add.s64 	%rd20, %rd3, %rd19;
	st.global.f32 	[%rd20], %f48;
	bra.uni 	$L__BB3_32;
$L__BB3_23:
	setp.lt.s32 	%p16, %r37, 1;
	@%p16 bra 	$L__BB3_32;
	mov.u32 	%r8, %tid.x;
	add.s32 	%r46, %r1, -1;
	cvt.rn.f32.s32 	%f4, %r46;
	and.b32  	%r9, %r37, 3;
	setp.lt.u32 	%p17, %r37, 4;
	mov.b32 	%r63, 0;
	@%p17 bra 	$L__BB3_27;
	and.b32  	%r63, %r37, 2147483644;
	neg.s32 	%r58, %r63;
	add.s32 	%r57, %r8, 256;
	add.s64 	%rd22, %rd14, %rd1;
	add.s64 	%rd5, %rd22, 1024;
	mov.u32 	%r56, %r8;
$L__BB3_26:
	.pragma "nounroll";
	mul.wide.s32 	%rd23, %r56, 4;
	add.s64 	%rd24, %rd5, %rd23;
	add.s32 	%r47, %r57, -256;
	cvt.rn.f32.s32 	%f49, %r47;
	add.f32 	%f50, %f2, %f49;
	div.rn.f32 	%f51, %f50, %f4;
	sub.f32 	%f52, %f51, %f1;
	mul.f32 	%f53, %f52, %f52;
	sqrt.rn.f32 	%f54, %f53;
	st.global.f32 	[%rd24+-1024], %f54;
	add.s32 	%r48, %r57, -128;
	cvt.rn.f32.s32 	%f55, %r48;
	add.f32 	%f56, %f2, %f55;
	div.rn.f32 	%f57, %f56, %f4;
	sub.f32 	%f58, %f57, %f1;
	mul.f32 	%f59, %f58, %f58;
	sqrt.rn.f32 	%f60, %f59;
	st.global.f32 	[%rd24+-512], %f60;
	add.s32 	%r49, %r57, 128;
	cvt.rn.f32.s32 	%f61, %r57;
	add.f32 	%f62, %f2, %f61;
	div.rn.f32 	%f63, %f62, %f4;
	sub.f32 	%f64, %f63, %f1;
	mul.f32 	%f65, %f64, %f64;
	sqrt.rn.f32 	%f66, %f65;
	st.global.f32 	[%rd24], %f66;
	cvt.rn.f32.s32 	%f67, %r49;
	add.f32 	%f68, %f2, %f67;
	div.rn.f32 	%f69, %f68, %f4;
	sub.f32 	%f70, %f69, %f1;
	mul.f32 	%f71, %f70, %f70;
	sqrt.rn.f32 	%f72, %f71;
	st.global.f32 	[%rd24+512], %f72;
	add.s32 	%r58, %r58, 4;
	add.s32 	%r57, %r57, 512;
	add.s32 	%r56, %r56, 512;
	setp.eq.s32 	%p18, %r58, 0;
	@%p18 bra 	$L__BB3_27;
	bra.uni 	$L__BB3_26;
$L__BB3_27:
	setp.eq.s32 	%p19, %r9, 0;
	@%p19 bra 	$L__BB3_32;
	setp.eq.s32 	%p20, %r9, 1;
	@%p20 bra 	$L__BB3_30;
	shl.b32 	%r50, %r63, 7;
	add.s32 	%r51, %r50, %r8;
	cvt.rn.f32.s32 	%f73, %r51;
	add.f32 	%f74, %f2, %f73;
	div.rn.f32 	%f75, %f74, %f4;
	sub.f32 	%f76, %f75, %f1;
	mul.f32 	%f77, %f76, %f76;
	sqrt.rn.f32 	%f78, %f77;
	mul.wide.s32 	%rd25, %r51, 4;
	add.s64 	%rd26, %rd3, %rd25;
	st.global.f32 	[%rd26], %f78;
	add.s32 	%r52, %r51, 128;
	cvt.rn.f32.s32 	%f79, %r52;
	add.f32 	%f80, %f2, %f79;
	div.rn.f32 	%f81, %f80, %f4;
	sub.f32 	%f82, %f81, %f1;
	mul.f32 	%f83, %f82, %f82;
	sqrt.rn.f32 	%f84, %f83;
	st.global.f32 	[%rd26+512], %f84;
	add.s32 	%r63, %r63, 2;
$L__BB3_30:
	and.b32  	%r53, %r37, 1;
	setp.eq.b32 	%p21, %r53, 1;
	not.pred 	%p22, %p21;
	@%p22 bra 	$L__BB3_32;
	shl.b32 	%r54, %r63, 7;
	add.s32 	%r55, %r54, %r8;
	cvt.rn.f32.s32 	%f85, %r55;
	add.f32 	%f86, %f2, %f85;
	div.rn.f32 	%f87, %f86, %f4;
	sub.f32 	%f88, %f87, %f1;
	mul.f32 	%f89, %f88, %f88;
	sqrt.rn.f32 	%f90, %f89;
	mul.wide.s32 	%rd27, %r55, 4;
	add.s64 	%rd28, %rd3, %rd27;
	st.global.f32 	[%rd28], %f90;
$L__BB3_32:
	ret;

}


// ===== COMPILED SASS (sm_100) =====

	.target	sm_100

	.elftype	@"ET_EXEC"


//--------------------- .note.nv.tkinfo           --------------------------
	.section	.note.nv.tkinfo,"",@"SHT_NOTE"
	.sectionflags	@"SHF_NOTE_NV_TKINFO"
	.tkinfo
        /*0018*/ 	.word	0x00000002
        /*0030*/ 	.string	""
        /*0030*/ 	.string	"ptxas"
        /*0030*/ 	.string	"Cuda compilation tools, release 13.0, V13.0.88"
        /*0030*/ 	.string	"Build cuda_13.0.r13.0/compiler.36424714_0"
        /*0030*/ 	.string	"-arch sm_100 -m 64 "



//--------------------- .note.nv.cuinfo           --------------------------
	.section	.note.nv.cuinfo,"",@"SHT_NOTE"
	.sectionflags	@"SHF_NOTE_NV_CUINFO"
        /*0018*/ 	.short	0x0002
        /*001a*/ 	.short	0x0064
        /*001c*/ 	.short	0x0082
	.zero		2


//--------------------- .nv.info                  --------------------------
	.section	.nv.info,"",@"SHT_CUDA_INFO"
	.align	4


	//----- nvinfo : EIATTR_REGCOUNT
	.align		4
        /*0000*/ 	.byte	0x04, 0x2f
        /*0002*/ 	.short	(.L_44 - .L_43)
	.align		4
.L_43:
        /*0004*/ 	.word	index@(_ZN3cub18CUB_300001_SM_10006detail11EmptyKernelIvEEvv)
        /*0008*/ 	.word	0x00000004


	//----- nvinfo : EIATTR_FRAME_SIZE
	.align		4
.L_44:
        /*000c*/ 	.byte	0x04, 0x11
        /*000e*/ 	.short	(.L_46 - .L_45)
	.align		4
.L_45:
        /*0010*/ 	.word	index@(_ZN3cub18CUB_300001_SM_10006detail11EmptyKernelIvEEvv)
        /*0014*/ 	.word	0x00000000


	//----- nvinfo : EIATTR_REGCOUNT
	.align		4
.L_46:
        /*0018*/ 	.byte	0x04, 0x2f
        /*001a*/ 	.short	(.L_48 - .L_47)
	.align		4
.L_47:
        /*001c*/ 	.word	index@(_ZN3cub18CUB_300001_SM_10006detail8for_each13static_kernelINS2_12policy_hub_t12policy_500_tEmN6thrust24THRUST_300001_SM_1000_NS8cuda_cub20__uninitialized_fill7functorINS7_10device_ptrIfEEfEEEEvT0_T1_)
        /*0020*/ 	.word	0x00000008


	//----- nvinfo : EIATTR_FRAME_SIZE
	.align		4
.L_48:
        /*0024*/ 	.byte	0x04, 0x11
        /*0026*/ 	.short	(.L_50 - .L_49)
	.align		4
.L_49:
        /*0028*/ 	.word	index@(_ZN3cub18CUB_300001_SM_10006detail8for_each13static_kernelINS2_12policy_hub_t12policy_500_tEmN6thrust24THRUST_300001_SM_1000_NS8cuda_cub20__uninitialized_fill7functorINS7_10device_ptrIfEEfEEEEvT0_T1_)
        /*002c*/ 	.word	0x00000000


	//----- nvinfo : EIATTR_REGCOUNT
	.align		4
.L_50:
        /*0030*/ 	.byte	0x04, 0x2f
        /*0032*/ 	.short	(.L_52 - .L_51)
	.align		4
.L_51:
        /*0034*/ 	.word	index@(_ZN3cub18CUB_300001_SM_10006detail9transform16transform_kernelINS2_10policy_hubILb1EN4cuda3std3__45tupleIJN6thrust24THRUST_300001_SM_1000_NS17counting_iteratorIfNSA_11use_defaultESC_SC_EEEEEE10policy1000Ei12DistanceFromNSA_6detail15normal_iteratorINSA_10device_ptrIfEEEEJSD_EEEvT0_iT1_T2_DpNS2_10kernel_argIT3_EE)
        /*0038*/ 	.word	0x0000001d


	//----- nvinfo : EIATTR_FRAME_SIZE
	.align		4
.L_52:
        /*003c*/ 	.byte	0x04, 0x11
        /*003e*/ 	.short	(.L_54 - .L_53)
	.align		4
.L_53:
        /*0040*/ 	.word	index@($__internal_3_$__cuda_sm3x_div_rn_noftz_f32_slowpath)
        /*0044*/ 	.word	0x00000000


	//----- nvinfo : EIATTR_FRAME_SIZE
	.align		4
.L_54:
        /*0048*/ 	.byte	0x04, 0x11
        /*004a*/ 	.short	(.L_56 - .L_55)
	.align		4
.L_55:
        /*004c*/ 	.word	index@($__internal_2_$__cuda_sm20_sqrt_rn_f32_slowpath)
        /*0050*/ 	.word	0x00000000


	//----- nvinfo : EIATTR_FRAME_SIZE
	.align		4
.L_56:
        /*0054*/ 	.byte	0x04, 0x11
        /*0056*/ 	.short	(.L_58 - .L_57)
	.align		4
.L_57:
        /*0058*/ 	.word	index@(_ZN3cub18CUB_300001_SM_10006detail9transform16transform_kernelINS2_10policy_hubILb1EN4cuda3std3__45tupleIJN6thrust24THRUST_300001_SM_1000_NS17counting_iteratorIfNSA_11use_defaultESC_SC_EEEEEE10policy1000Ei12DistanceFromNSA_6detail15normal_iteratorINSA_10device_ptrIfEEEEJSD_EEEvT0_iT1_T2_DpNS2_10kernel_argIT3_EE)
        /*005c*/ 	.word	0x00000000


	//----- nvinfo : EIATTR_REGCOUNT
	.align		4
.L_58:
        /*0060*/ 	.byte	0x04, 0x2f
        /*0062*/ 	.short	(.L_60 - .L_59)
	.align		4
.L_59:
        /*0064*/ 	.word	index@(_ZN3cub18CUB_300001_SM_10006detail9transform16transform_kernelINS2_10policy_hubILb1EN4cuda3std3__45tupleIJN6thrust24THRUST_300001_SM_1000_NS17counting_iteratorIfNSA_11use_defaultESC_SC_EEEEEE10policy1000El12DistanceFromNSA_6detail15normal_iteratorINSA_10device_ptrIfEEEEJSD_EEEvT0_iT1_T2_DpNS2_10kernel_argIT3_EE)
        /*0068*/ 	.word	0x0000001d


	//----- nvinfo : EIATTR_FRAME_SIZE
	.align		4
.L_60:
        /*006c*/ 	.byte	0x04, 0x11
        /*006e*/ 	.short	(.L_62 - .L_61)
	.align		4
.L_61:
        /*0070*/ 	.word	index@($__internal_1_$__cuda_sm3x_div_rn_noftz_f32_slowpath)
        /*0074*/ 	.word	0x00000000


	//----- nvinfo : EIATTR_FRAME_SIZE
	.align		4
.L_62:
        /*0078*/ 	.byte	0x04, 0x11
        /*007a*/ 	.short	(.L_64 - .L_63)
	.align		4
.L_63:
        /*007c*/ 	.word	index@($__internal_0_$__cuda_sm20_sqrt_rn_f32_slowpath)
        /*0080*/ 	.word	0x00000000


	//----- nvinfo : EIATTR_FRAME_SIZE
	.align		4
.L_64:
        /*0084*/ 	.byte	0x04, 0x11
        /*0086*/ 	.short	(.L_66 - .L_65)
	.align		4
.L_65:
        /*0088*/ 	.word	index@(_ZN3cub18CUB_300001_SM_10006detail9transform16transform_kernelINS2_10policy_hubILb1EN4cuda3std3__45tupleIJN6thrust24THRUST_300001_SM_1000_NS17counting_iteratorIfNSA_11use_defaultESC_SC_EEEEEE10policy1000El12DistanceFromNSA_6detail15normal_iteratorINSA_10device_ptrIfEEEEJSD_EEEvT0_iT1_T2_DpNS2_10kernel_argIT3_EE)
        /*008c*/ 	.word	0x00000000


	//----- nvinfo : EIATTR_MIN_STACK_SIZE
	.align		4
.L_66:
        /*0090*/ 	.byte	0x04, 0x12
        /*0092*/ 	.short	(.L_68 - .L_67)
	.align		4
.L_67:
        /*0094*/ 	.word	index@(_ZN3cub18CUB_300001_SM_10006detail9transform16transform_kernelINS2_10policy_hubILb1EN4cuda3std3__45tupleIJN6thrust24THRUST_300001_SM_1000_NS17counting_iteratorIfNSA_11use_defaultESC_SC_EEEEEE10policy1000El12DistanceFromNSA_6detail15normal_iteratorINSA_10device_ptrIfEEEEJSD_EEEvT0_iT1_T2_DpNS2_10kernel_argIT3_EE)
        /*0098*/ 	.word	0x00000000


	//----- nvinfo : EIATTR_MIN_STACK_SIZE
	.align		4
.L_68:
        /*009c*/ 	.byte	0x04, 0x12
        /*009e*/ 	.short	(.L_70 - .L_69)
	.align		4
.L_69:
        /*00a0*/ 	.word	index@(_ZN3cub18CUB_300001_SM_10006detail9transform16transform_kernelINS2_10policy_hubILb1EN4cuda3std3__45tupleIJN6thrust24THRUST_300001_SM_1000_NS17counting_iteratorIfNSA_11use_defaultESC_SC_EEEEEE10policy1000Ei12DistanceFromNSA_6detail15normal_iteratorINSA_10device_ptrIfEEEEJSD_EEEvT0_iT1_T2_DpNS2_10kernel_argIT3_EE)
        /*00a4*/ 	.word	0x00000000


	//----- nvinfo : EIATTR_MIN_STACK_SIZE
	.align		4
.L_70:
        /*00a8*/ 	.byte	0x04, 0x12
        /*00aa*/ 	.short	(.L_72 - .L_71)
	.align		4
.L_71:
        /*00ac*/ 	.word	index@(_ZN3cub18CUB_300001_SM_10006detail8for_each13static_kernelINS2_12policy_hub_t12policy_500_tEmN6thrust24THRUST_300001_SM_1000_NS8cuda_cub20__uninitialized_fill7functorINS7_10device_ptrIfEEfEEEEvT0_T1_)
        /*00b0*/ 	.word	0x00000000


	//----- nvinfo : EIATTR_MIN_STACK_SIZE
	.align		4
.L_72:
        /*00b4*/ 	.byte	0x04, 0x12
        /*00b6*/ 	.short	(.L_74 - .L_73)
	.align		4
.L_73:
        /*00b8*/ 	.word	index@(_ZN3cub18CUB_300001_SM_10006detail11EmptyKernelIvEEvv)
        /*00bc*/ 	.word	0x00000000
.L_74:


//--------------------- .nv.compat                --------------------------
	.section	.nv.compat,"",@"SHT_CUDA_COMPAT_INFO"
	.align	4
        /*0000*/ 	.byte	0x02, 0x09, 0x00, 0x00, 0x02, 0x02, 0x01, 0x00, 0x02, 0x05, 0x05, 0x00, 0x03, 0x07, 0x01, 0x01
        /*0010*/ 	.byte	0x02, 0x03, 0x00, 0x00, 0x02, 0x06, 0x01, 0x00, 0x04, 0x0b, 0x08, 0x00, 0x01, 0x00, 0x00, 0x00
        /*0020*/ 	.byte	0x00, 0x00, 0x00, 0x00


//--------------------- .nv.info._ZN3cub18CUB_300001_SM_10006detail9transform16transform_kernelINS2_10policy_hubILb1EN4cuda3std3__45tupleIJN6thrust24THRUST_300001_SM_1000_NS17counting_iteratorIfNSA_11use_defaultESC_SC_EEEEEE10policy1000El12DistanceFromNSA_6detail15normal_iteratorINSA_10device_ptrIfEEEEJSD_EEEvT0_iT1_T2_DpNS2_10kernel_argIT3_EE --------------------------
	.section	.nv.info._ZN3cub18CUB_300001_SM_10006detail9transform16transform_kernelINS2_10policy_hubILb1EN4cuda3std3__45tupleIJN6thrust24THRUST_300001_SM_1000_NS17counting_iteratorIfNSA_11use_defaultESC_SC_EEEEEE10policy1000El12DistanceFromNSA_6detail15normal_iteratorINSA_10device_ptrIfEEEEJSD_EEEvT0_iT1_T2_DpNS2_10kernel_argIT3_EE,"",@"SHT_CUDA_INFO"
	.sectionflags	@""
	.align	4


	//----- nvinfo : EIATTR_CUDA_API_VERSION
	.align		4
        /*0000*/ 	.byte	0x04, 0x37
        /*0002*/ 	.short	(.L_76 - .L_75)
.L_75:
        /*0004*/ 	.word	0x00000082


	//----- nvinfo : EIATTR_KPARAM_INFO
	.align		4
.L_76:
        /*0008*/ 	.byte	0x04, 0x17
        /*000a*/ 	.short	(.L_78 - .L_77)
.L_77:
        /*000c*/ 	.word	0x00000000
        /*0010*/ 	.short	0x0004
        /*0012*/ 	.short	0x0020
        /*0014*/ 	.byte	0x00, 0xf0, 0x41, 0x00


	//----- nvinfo : EIATTR_KPARAM_INFO
	.align		4
.L_78:
        /*0018*/ 	.byte	0x04, 0x17
        /*001a*/ 	.short	(.L_80 - .L_79)
.L_79:
        /*001c*/ 	.word	0x00000000
        /*0020*/ 	.short	0x0003
        /*0022*/ 	.short	0x0018
        /*0024*/ 	.byte	0x00, 0xf0, 0x21, 0x00


	//----- nvinfo : EIATTR_KPARAM_INFO
	.align		4
.L_80:
        /*0028*/ 	.byte	0x04, 0x17
        /*002a*/ 	.short	(.L_82 - .L_81)
.L_81:
        /*002c*/ 	.word	0x00000000
        /*0030*/ 	.short	0x0002
        /*0032*/ 	.short	0x000c
        /*0034*/ 	.byte	0x00, 0xf0, 0x21, 0x00


	//----- nvinfo : EIATTR_KPARAM_INFO
	.align		4
.L_82:
        /*0038*/ 	.byte	0x04, 0x17
        /*003a*/ 	.short	(.L_84 - .L_83)
.L_83:
        /*003c*/ 	.word	0x00000000
        /*0040*/ 	.short	0x0001
        /*0042*/ 	.short	0x0008
        /*0044*/ 	.byte	0x00, 0xf0, 0x11, 0x00


	//----- nvinfo : EIATTR_KPARAM_INFO
	.align		4
.L_84:
        /*0048*/ 	.byte	0x04, 0x17
        /*004a*/ 	.short	(.L_86 - .L_85)
.L_85:
        /*004c*/ 	.word	0x00000000
        /*0050*/ 	.short	0x0000
        /*0052*/ 	.short	0x0000
        /*0054*/ 	.byte	0x00, 0xf0, 0x21, 0x00


	//----- nvinfo : EIATTR_SPARSE_MMA_MASK
	.align		4
.L_86:
        /*0058*/ 	.byte	0x03, 0x50
        /*005a*/ 	.short	0x0000


	//----- nvinfo : EIATTR_MAXREG_COUNT
	.align		4
        /*005c*/ 	.byte	0x03, 0x1b
        /*005e*/ 	.short	0x00ff


	//----- nvinfo : EIATTR_MERCURY_ISA_VERSION
	.align		4
        /*0060*/ 	.byte	0x03, 0x5f
        /*0062*/ 	.short	0x0101


	//----- nvinfo : EIATTR_VRC_CTA_INIT_COUNT
	.align		4
        /*0064*/ 	.byte	0x02, 0x4a
	.zero		1
	.zero		1


	//----- nvinfo : EIATTR_EXIT_INSTR_OFFSETS
	.align		4
        /*0068*/ 	.byte	0x04, 0x1c
        /*006a*/ 	.short	(.L_88 - .L_87)


	//   ....[0]....
.L_87:
        /*006c*/ 	.word	0x00000190


	//   ....[1]....
        /*0070*/ 	.word	0x00000c70


	//   ....[2]....
        /*0074*/ 	.word	0x000011d0


	//   ....[3]....
        /*0078*/ 	.word	0x00001200


	//   ....[4]....
        /*007c*/ 	.word	0x00001440


	//   ....[5]....
        /*0080*/ 	.word	0x00001460


	//   ....[6]....
        /*0084*/ 	.word	0x00001e40


	//   ....[7]....
        /*0088*/ 	.word	0x00002320


	//   ....[8]....
        /*008c*/ 	.word	0x00002570


	//----- nvinfo : EIATTR_MAX_THREADS
	.align		4
.L_88:
        /*0090*/ 	.byte	0x04, 0x05
        /*0092*/ 	.short	(.L_90 - .L_89)
.L_89:
        /*0094*/ 	.word	0x00000080
        /*0098*/ 	.word	0x00000001
        /*009c*/ 	.word	0x00000001


	//----- nvinfo : EIATTR_CRS_STACK_SIZE
	.align		4
.L_90:
        /*00a0*/ 	.byte	0x04, 0x1e
        /*00a2*/ 	.short	(.L_92 - .L_91)
.L_91:
        /*00a4*/ 	.word	0x00000000


	//----- nvinfo : EIATTR_CBANK_PARAM_SIZE
	.align		4
.L_92:
        /*00a8*/ 	.byte	0x03, 0x19
        /*00aa*/ 	.short	0x0030


	//----- nvinfo : EIATTR_PARAM_CBANK
	.align		4
        /*00ac*/ 	.byte	0x04, 0x0a
        /*00ae*/ 	.short	(.L_94 - .L_93)
	.align		4
.L_93:
        /*00b0*/ 	.word	index@(.nv.constant0._ZN3cub18CUB_300001_SM_10006detail9transform16transform_kernelINS2_10policy_hubILb1EN4cuda3std3__45tupleIJN6thrust24THRUST_300001_SM_1000_NS17counting_iteratorIfNSA_11use_defaultESC_SC_EEEEEE10policy1000El12DistanceFromNSA_6detail15normal_iteratorINSA_10device_ptrIfEEEEJSD_EEEvT0_iT1_T2_DpNS2_10kernel_argIT3_EE)
        /*00b4*/ 	.short	0x0380
        /*00b6*/ 	.short	0x0030


	//----- nvinfo : EIATTR_SW_WAR
	.align		4
.L_94:
        /*00b8*/ 	.byte	0x04, 0x36
        /*00ba*/ 	.short	(.L_96 - .L_95)
.L_95:
        /*00bc*/ 	.word	0x00000008
.L_96:


//--------------------- .nv.info._ZN3cub18CUB_300001_SM_10006detail9transform16transform_kernelINS2_10policy_hubILb1EN4cuda3std3__45tupleIJN6thrust24THRUST_300001_SM_1000_NS17counting_iteratorIfNSA_11use_defaultESC_SC_EEEEEE10policy1000Ei12DistanceFromNSA_6detail15normal_iteratorINSA_10device_ptrIfEEEEJSD_EEEvT0_iT1_T2_DpNS2_10kernel_argIT3_EE --------------------------
	.section	.nv.info._ZN3cub18CUB_300001_SM_10006detail9transform16transform_kernelINS2_10policy_hubILb1EN4cuda3std3__45tupleIJN6thrust24THRUST_300001_SM_1000_NS17counting_iteratorIfNSA_11use_defaultESC_SC_EEEEEE10policy1000Ei12DistanceFromNSA_6detail15normal_iteratorINSA_10device_ptrIfEEEEJSD_EEEvT0_iT1_T2_DpNS2_10kernel_argIT3_EE,"",@"SHT_CUDA_INFO"
	.sectionflags	@""
	.align	4


	//----- nvinfo : EIATTR_CUDA_API_VERSION
	.align		4
        /*0000*/ 	.byte	0x04, 0x37
        /*0002*/ 	.short	(.L_98 - .L_97)
.L_97:
        /*0004*/ 	.word	0x00000082


	//----- nvinfo : EIATTR_KPARAM_INFO
	.align		4
.L_98:
        /*0008*/ 	.byte	0x04, 0x17
        /*000a*/ 	.short	(.L_100 - .L_99)
.L_99:
        /*000c*/ 	.word	0x00000000
        /*0010*/ 	.short	0x0004
        /*0012*/ 	.short	0x0018
        /*0014*/ 	.byte	0x00, 0xf0, 0x41, 0x00


	//----- nvinfo : EIATTR_KPARAM_INFO
	.align		4
.L_100:
        /*0018*/ 	.byte	0x04, 0x17
        /*001a*/ 	.short	(.L_102 - .L_101)
.L_101:
        /*001c*/ 	.word	0x00000000
        /*0020*/ 	.short	0x0003
        /*0022*/ 	.short	0x0010
        /*0024*/ 	.byte	0x00, 0xf0, 0x21, 0x00


	//----- nvinfo : EIATTR_KPARAM_INFO
	.align		4
.L_102:
        /*0028*/ 	.byte	0x04, 0x17
        /*002a*/ 	.short	(.L_104 - .L_103)
.L_103:
        /*002c*/ 	.word	0x00000000
        /*0030*/ 	.short	0x0002
        /*0032*/ 	.short	0x0008
        /*0034*/ 	.byte	0x00, 0xf0, 0x21, 0x00


	//----- nvinfo : EIATTR_KPARAM_INFO
	.align		4
.L_104:
        /*0038*/ 	.byte	0x04, 0x17
        /*003a*/ 	.short	(.L_106 - .L_105)
.L_105:
        /*003c*/ 	.word	0x00000000
        /*0040*/ 	.short	0x0001
        /*0042*/ 	.short	0x0004
        /*0044*/ 	.byte	0x00, 0xf0, 0x11, 0x00


	//----- nvinfo : EIATTR_KPARAM_INFO
	.align		4
.L_106:
        /*0048*/ 	.byte	0x04, 0x17
        /*004a*/ 	.short	(.L_108 - .L_107)
.L_107:
        /*004c*/ 	.word	0x00000000
        /*0050*/ 	.short	0x0000
        /*0052*/ 	.short	0x0000
        /*0054*/ 	.byte	0x00, 0xf0, 0x11, 0x00


	//----- nvinfo : EIATTR_SPARSE_MMA_MASK
	.align		4
.L_108:
        /*0058*/ 	.byte	0x03, 0x50
        /*005a*/ 	.short	0x0000


	//----- nvinfo : EIATTR_MAXREG_COUNT
	.align		4
        /*005c*/ 	.byte	0x03, 0x1b
        /*005e*/ 	.short	0x00ff


	//----- nvinfo : EIATTR_MERCURY_ISA_VERSION
	.align		4
        /*0060*/ 	.byte	0x03, 0x5f
        /*0062*/ 	.short	0x0101


	//----- nvinfo : EIATTR_VRC_CTA_INIT_COUNT
	.align		4
        /*0064*/ 	.byte	0x02, 0x4a
	.zero		1
	.zero		1


	//----- nvinfo : EIATTR_EXIT_INSTR_OFFSETS
	.align		4
        /*0068*/ 	.byte	0x04, 0x1c
        /*006a*/ 	.short	(.L_110 - .L_109)


	//   ....[0]....
.L_109:
        /*006c*/ 	.word	0x00000100


	//   ....[1]....
        /*0070*/ 	.word	0x00000ae0


	//   ....[2]....
        /*0074*/ 	.word	0x00000fc0


	//   ....[3]....
        /*0078*/ 	.word	0x00001210


	//   ....[4]....
        /*007c*/ 	.word	0x00001230


	//   ....[5]....
        /*0080*/ 	.word	0x00001d10


	//   ....[6]....
        /*0084*/ 	.word	0x00002270


	//   ....[7]....
        /*0088*/ 	.word	0x000022a0


	//   ....[8]....
        /*008c*/ 	.word	0x000024e0


	//----- nvinfo : EIATTR_MAX_THREADS
	.align		4
.L_110:
        /*0090*/ 	.byte	0x04, 0x05
        /*0092*/ 	.short	(.L_112 - .L_111)
.L_111:
        /*0094*/ 	.word	0x00000080
        /*0098*/ 	.word	0x00000001
        /*009c*/ 	.word	0x00000001


	//----- nvinfo : EIATTR_CRS_STACK_SIZE
	.align		4
.L_112:
        /*00a0*/ 	.byte	0x04, 0x1e
        /*00a2*/ 	.short	(.L_114 - .L_113)
.L_113:
        /*00a4*/ 	.word	0x00000000


	//----- nvinfo : EIATTR_CBANK_PARAM_SIZE
	.align		4
.L_114:
        /*00a8*/ 	.byte	0x03, 0x19
        /*00aa*/ 	.short	0x0028


	//----- nvinfo : EIATTR_PARAM_CBANK
	.align		4
        /*00ac*/ 	.byte	0x04, 0x0a
        /*00ae*/ 	.short	(.L_116 - .L_115)
	.align		4
.L_115:
        /*00b0*/ 	.word	index@(.nv.constant0._ZN3cub18CUB_300001_SM_10006detail9transform16transform_kernelINS2_10policy_hubILb1EN4cuda3std3__45tupleIJN6thrust24THRUST_300001_SM_1000_NS17counting_iteratorIfNSA_11use_defaultESC_SC_EEEEEE10policy1000Ei12DistanceFromNSA_6detail15normal_iteratorINSA_10device_ptrIfEEEEJSD_EEEvT0_iT1_T2_DpNS2_10kernel_argIT3_EE)
        /*00b4*/ 	.short	0x0380
        /*00b6*/ 	.short	0x0028


	//----- nvinfo : EIATTR_SW_WAR
	.align		4
.L_116:
        /*00b8*/ 	.byte	0x04, 0x36
        /*00ba*/ 	.short	(.L_118 - .L_117)
.L_117:
        /*00bc*/ 	.word	0x00000008
.L_118:


//--------------------- .nv.info._ZN3cub18CUB_300001_SM_10006detail8for_each13static_kernelINS2_12policy_hub_t12policy_500_tEmN6thrust24THRUST_300001_SM_1000_NS8cuda_cub20__uninitialized_fill7functorINS7_10device_ptrIfEEfEEEEvT0_T1_ --------------------------
	.section	.nv.info._ZN3cub18CUB_300001_SM_10006detail8for_each13static_kernelINS2_12policy_hub_t12policy_500_tEmN6thrust24THRUST_300001_SM_1000_NS8cuda_cub20__uninitialized_fill7functorINS7_10device_ptrIfEEfEEEEvT0_T1_,"",@"SHT_CUDA_INFO"
	.sectionflags	@""
	.align	4


	//----- nvinfo : EIATTR_CUDA_API_VERSION
	.align		4
        /*0000*/ 	.byte	0x04, 0x37
        /*0002*/ 	.short	(.L_120 - .L_119)
.L_119:
        /*0004*/ 	.word	0x00000082


	//----- nvinfo : EIATTR_KPARAM_INFO
	.align		4
.L_120:
        /*0008*/ 	.byte	0x04, 0x17
        /*000a*/ 	.short	(.L_122 - .L_121)
.L_121:
        /*000c*/ 	.word	0x00000000
        /*0010*/ 	.short	0x0001
        /*0012*/ 	.short	0x0008
        /*0014*/ 	.byte	0x00, 0xf0, 0x41, 0x00


	//----- nvinfo : EIATTR_KPARAM_INFO
	.align		4
.L_122:
        /*0018*/ 	.byte	0x04, 0x17
        /*001a*/ 	.short	(.L_124 - .L_123)
.L_123:
        /*001c*/ 	.word	0x00000000
        /*0020*/ 	.short	0x0000
        /*0022*/ 	.short	0x0000
        /*0024*/ 	.byte	0x00, 0xf0, 0x21, 0x00


	//----- nvinfo : EIATTR_SPARSE_MMA_MASK
	.align		4
.L_124:
        /*0028*/ 	.byte	0x03, 0x50
        /*002a*/ 	.short	0x0000


	//----- nvinfo : EIATTR_MAXREG_COUNT
	.align		4
        /*002c*/ 	.byte	0x03, 0x1b
        /*002e*/ 	.short	0x00ff


	//----- nvinfo : EIATTR_MERCURY_ISA_VERSION
	.align		4
        /*0030*/ 	.byte	0x03, 0x5f
        /*0032*/ 	.short	0x0101


	//----- nvinfo : EIATTR_VRC_CTA_INIT_COUNT
	.align		4
        /*0034*/ 	.byte	0x02, 0x4a
	.zero		1
	.zero		1


	//----- nvinfo : EIATTR_EXIT_INSTR_OFFSETS
	.align		4
        /*0038*/ 	.byte	0x04, 0x1c
        /*003a*/ 	.short	(.L_126 - .L_125)


	//   ....[0]....
.L_125:
        /*003c*/ 	.word	0x00000130


	//   ....[1]....
        /*0040*/ 	.word	0x00000230


	//   ....[2]....
        /*0044*/ 	.word	0x00000260


	//----- nvinfo : EIATTR_MAX_THREADS
	.align		4
.L_126:
        /*0048*/ 	.byte	0x04, 0x05
        /*004a*/ 	.short	(.L_128 - .L_127)
.L_127:
        /*004c*/ 	.word	0x00000100
        /*0050*/ 	.word	0x00000001
        /*0054*/ 	.word	0x00000001


	//----- nvinfo : EIATTR_CBANK_PARAM_SIZE
	.align		4
.L_128:
        /*0058*/ 	.byte	0x03, 0x19
        /*005a*/ 	.short	0x0018


	//----- nvinfo : EIATTR_PARAM_CBANK
	.align		4
        /*005c*/ 	.byte	0x04, 0x0a
        /*005e*/ 	.short	(.L_130 - .L_129)
	.align		4
.L_129:
        /*0060*/ 	.word	index@(.nv.constant0._ZN3cub18CUB_300001_SM_10006detail8for_each13static_kernelINS2_12policy_hub_t12policy_500_tEmN6thrust24THRUST_300001_SM_1000_NS8cuda_cub20__uninitialized_fill7functorINS7_10device_ptrIfEEfEEEEvT0_T1_)
        /*0064*/ 	.short	0x0380
        /*0066*/ 	.short	0x0018


	//----- nvinfo : EIATTR_SW_WAR
	.align		4
.L_130:
        /*0068*/ 	.byte	0x04, 0x36
        /*006a*/ 	.short	(.L_132 - .L_131)
.L_131:
        /*006c*/ 	.word	0x00000008
.L_132:


//--------------------- .nv.info._ZN3cub18CUB_300001_SM_10006detail11EmptyKernelIvEEvv --------------------------
	.section	.nv.info._ZN3cub18CUB_300001_SM_10006detail11EmptyKernelIvEEvv,"",@"SHT_CUDA_INFO"
	.sectionflags	@""
	.align	4


	//----- nvinfo : EIATTR_CUDA_API_VERSION
	.align		4
        /*0000*/ 	.byte	0x04, 0x37
        /*0002*/ 	.short	(.L_134 - .L_133)
.L_133:
        /*0004*/ 	.word	0x00000082


	//----- nvinfo : EIATTR_SPARSE_MMA_MASK
	.align		4
.L_134:
        /*0008*/ 	.byte	0x03, 0x50
        /*000a*/ 	.short	0x0000


	//----- nvinfo : EIATTR_MAXREG_COUNT
	.align		4
        /*000c*/ 	.byte	0x03, 0x1b
        /*000e*/ 	.short	0x00ff


	//----- nvinfo : EIATTR_MERCURY_ISA_VERSION
	.align		4
        /*0010*/ 	.byte	0x03, 0x5f
        /*0012*/ 	.short	0x0101


	//----- nvinfo : EIATTR_VRC_CTA_INIT_COUNT
	.align		4
        /*0014*/ 	.byte	0x02, 0x4a
	.zero		1
	.zero		1


	//----- nvinfo : EIATTR_EXIT_INSTR_OFFSETS
	.align		4
        /*0018*/ 	.byte	0x04, 0x1c
        /*001a*/ 	.short	(.L_136 - .L_135)


	//   ....[0]....
.L_135:
        /*001c*/ 	.word	0x00000010


	//----- nvinfo : EIATTR_SW_WAR
	.align		4
.L_136:
        /*0020*/ 	.byte	0x04, 0x36
        /*0022*/ 	.short	(.L_138 - .L_137)
.L_137:
        /*0024*/ 	.word	0x00000008
.L_138:


//--------------------- .nv.callgraph             --------------------------
	.section	.nv.callgraph,"",@"SHT_CUDA_CALLGRAPH"
	.align	4
	.sectionentsize	8
	.align		4
        /*0000*/ 	.word	0x00000000
	.align		4
        /*0004*/ 	.word	0xffffffff
	.align		4
        /*0008*/ 	.word	0x00000000
	.align		4
        /*000c*/ 	.word	0xfffffffe
	.align		4
        /*0010*/ 	.word	0x00000000
	.align		4
        /*0014*/ 	.word	0xfffffffd
	.align		4
        /*0018*/ 	.word	0x00000000
	.align		4
        /*001c*/ 	.word	0xfffffffc


//--------------------- .nv.constant4             --------------------------
	.section	.nv.constant4,"a",@progbits
	.align	8
	.align		8
.nv.constant4:
        /*0000*/ 	.dword	_ZN30_INTERNAL_a0578e12_4_k_cu_main4cuda3std3__45__cpo5beginE
	.align		8
        /*0008*/ 	.dword	_ZN30_INTERNAL_a0578e12_4_k_cu_main4cuda3std3__45__cpo3endE
	.align		8
        /*0010*/ 	.dword	_ZN30_INTERNAL_a0578e12_4_k_cu_main4cuda3std3__45__cpo6cbeginE
	.align		8
        /*0018*/ 	.dword	_ZN30_INTERNAL_a0578e12_4_k_cu_main4cuda3std3__45__cpo4cendE
	.align		8
        /*0020*/ 	.dword	_ZN30_INTERNAL_a0578e12_4_k_cu_main4cuda3std3__45__cpo6rbeginE
	.align		8
        /*0028*/ 	.dword	_ZN30_INTERNAL_a0578e12_4_k_cu_main4cuda3std3__45__cpo4rendE
	.align		8
        /*0030*/ 	.dword	_ZN30_INTERNAL_a0578e12_4_k_cu_main4cuda3std3__45__cpo7crbeginE
	.align		8
        /*0038*/ 	.dword	_ZN30_INTERNAL_a0578e12_4_k_cu_main4cuda3std3__45__cpo5crendE
	.align		8
        /*0040*/ 	.dword	_ZN30_INTERNAL_a0578e12_4_k_cu_main4cuda3std3__432_GLOBAL__N__a0578e12_4_k_cu_main6ignoreE
	.align		8
        /*0048*/ 	.dword	_ZN30_INTERNAL_a0578e12_4_k_cu_main4cuda3std3__419piecewise_constructE
	.align		8
        /*0050*/ 	.dword	_ZN30_INTERNAL_a0578e12_4_k_cu_main4cuda3std3__48in_placeE
	.align		8
        /*0058*/ 	.dword	_ZN30_INTERNAL_a0578e12_4_k_cu_main4cuda3std3__420unreachable_sentinelE
	.align		8
        /*0060*/ 	.dword	_ZN30_INTERNAL_a0578e12_4_k_cu_main4cuda3std3__47nulloptE
	.align		8
        /*0068*/ 	.dword	_ZN30_INTERNAL_a0578e12_4_k_cu_main4cuda3std3__48unexpectE
	.align		8
        /*0070*/ 	.dword	_ZN30_INTERNAL_a0578e12_4_k_cu_main4cuda3std6ranges3__45__cpo4swapE
	.align		8
        /*0078*/ 	.dword	_ZN30_INTERNAL_a0578e12_4_k_cu_main4cuda3std6ranges3__45__cpo9iter_moveE
	.align		8
        /*0080*/ 	.dword	_ZN30_INTERNAL_a0578e12_4_k_cu_main4cuda3std6ranges3__45__cpo5beginE
	.align		8
        /*0088*/ 	.dword	_ZN30_INTERNAL_a0578e12_4_k_cu_main4cuda3std6ranges3__45__cpo3endE
	.align		8
        /*0090*/ 	.dword	_ZN30_INTERNAL_a0578e12_4_k_cu_main4cuda3std6ranges3__45__cpo6cbeginE
	.align		8
        /*0098*/ 	.dword	_ZN30_INTERNAL_a0578e12_4_k_cu_main4cuda3std6ranges3__45__cpo4cendE
	.align		8
        /*00a0*/ 	.dword	_ZN30_INTERNAL_a0578e12_4_k_cu_main4cuda3std6ranges3__45__cpo7advanceE
	.align		8
        /*00a8*/ 	.dword	_ZN30_INTERNAL_a0578e12_4_k_cu_main4cuda3std6ranges3__45__cpo9iter_swapE
	.align		8
        /*00b0*/ 	.dword	_ZN30_INTERNAL_a0578e12_4_k_cu_main4cuda3std6ranges3__45__cpo4nextE
	.align		8
        /*00b8*/ 	.dword	_ZN30_INTERNAL_a0578e12_4_k_cu_main4cuda3std6ranges3__45__cpo4prevE
	.align		8
        /*00c0*/ 	.dword	_ZN30_INTERNAL_a0578e12_4_k_cu_main4cuda3std6ranges3__45__cpo4dataE
	.align		8
        /*00c8*/ 	.dword	_ZN30_INTERNAL_a0578e12_4_k_cu_main4cuda3std6ranges3__45__cpo5cdataE
	.align		8
        /*00d0*/ 	.dword	_ZN30_INTERNAL_a0578e12_4_k_cu_main4cuda3std6ranges3__45__cpo4sizeE
	.align		8
        /*00d8*/ 	.dword	_ZN30_INTERNAL_a0578e12_4_k_cu_main4cuda3std6ranges3__45__cpo5ssizeE
	.align		8
        /*00e0*/ 	.dword	_ZN30_INTERNAL_a0578e12_4_k_cu_main4cuda3std6ranges3__45__cpo8distanceE
	.align		8
        /*00e8*/ 	.dword	_ZN30_INTERNAL_a0578e12_4_k_cu_main6thrust24THRUST_300001_SM_1000_NS8cuda_cub3parE
	.align		8
        /*00f0*/ 	.dword	_ZN30_INTERNAL_a0578e12_4_k_cu_main6thrust24THRUST_300001_SM_1000_NS8cuda_cub10par_nosyncE
	.align		8
        /*00f8*/ 	.dword	_ZN30_INTERNAL_a0578e12_4_k_cu_main6thrust24THRUST_300001_SM_1000_NS6system6detail10sequential3seqE
	.align		8
        /*0100*/ 	.dword	_ZN30_INTERNAL_a0578e12_4_k_cu_main6thrust24THRUST_300001_SM_1000_NS12placeholders2_1E
	.align		8
        /*0108*/ 	.dword	_ZN30_INTERNAL_a0578e12_4_k_cu_main6thrust24THRUST_300001_SM_1000_NS12placeholders2_2E
	.align		8
        /*0110*/ 	.dword	_ZN30_INTERNAL_a0578e12_4_k_cu_main6thrust24THRUST_300001_SM_1000_NS12placeholders2_3E
	.align		8
        /*0118*/ 	.dword	_ZN30_INTERNAL_a0578e12_4_k_cu_main6thrust24THRUST_300001_SM_1000_NS12placeholders2_4E
	.align		8
        /*0120*/ 	.dword	_ZN30_INTERNAL_a0578e12_4_k_cu_main6thrust24THRUST_300001_SM_1000_NS12placeholders2_5E
	.align		8
        /*0128*/ 	.dword	_ZN30_INTERNAL_a0578e12_4_k_cu_main6thrust24THRUST_300001_SM_1000_NS12placeholders2_6E
	.align		8
        /*0130*/ 	.dword	_ZN30_INTERNAL_a0578e12_4_k_cu_main6thrust24THRUST_300001_SM_1000_NS12placeholders2_7E
	.align		8
        /*0138*/ 	.dword	_ZN30_INTERNAL_a0578e12_4_k_cu_main6thrust24THRUST_300001_SM_1000_NS12placeholders2_8E
	.align		8
        /*0140*/ 	.dword	_ZN30_INTERNAL_a0578e12_4_k_cu_main6thrust24THRUST_300001_SM_1000_NS12placeholders2_9E
	.align		8
        /*0148*/ 	.dword	_ZN30_INTERNAL_a0578e12_4_k_cu_main6thrust24THRUST_300001_SM_1000_NS12placeholders3_10E
	.align		8
        /*0150*/ 	.dword	_ZN30_INTERNAL_a0578e12_4_k_cu_main6thrust24THRUST_300001_SM_1000_NS3seqE


//--------------------- .text._ZN3cub18CUB_300001_SM_10006detail9transform16transform_kernelINS2_10policy_hubILb1EN4cuda3std3__45tupleIJN6thrust24THRUST_300001_SM_1000_NS17counting_iteratorIfNSA_11use_defaultESC_SC_EEEEEE10policy1000El12DistanceFromNSA_6detail15normal_iteratorINSA_10device_ptrIfEEEEJSD_EEEvT0_iT1_T2_DpNS2_10kernel_argIT3_EE --------------------------
	.section	.text._ZN3cub18CUB_300001_SM_10006detail9transform16transform_kernelINS2_10policy_hubILb1EN4cuda3std3__45tupleIJN6thrust24THRUST_300001_SM_1000_NS17counting_iteratorIfNSA_11use_defaultESC_SC_EEEEEE10policy1000El12DistanceFromNSA_6detail15normal_iteratorINSA_10device_ptrIfEEEEJSD_EEEvT0_iT1_T2_DpNS2_10kernel_argIT3_EE,"ax",@progbits
	.align	128
        .global         _ZN3cub18CUB_300001_SM_10006detail9transform16transform_kernelINS2_10policy_hubILb1EN4cuda3std3__45tupleIJN6thrust24THRUST_300001_SM_1000_NS17counting_iteratorIfNSA_11use_defaultESC_SC_EEEEEE10policy1000El12DistanceFromNSA_6detail15normal_iteratorINSA_10device_ptrIfEEEEJSD_EEEvT0_iT1_T2_DpNS2_10kernel_argIT3_EE
        .type           _ZN3cub18CUB_300001_SM_10006detail9transform16transform_kernelINS2_10policy_hubILb1EN4cuda3std3__45tupleIJN6thrust24THRUST_300001_SM_1000_NS17counting_iteratorIfNSA_11use_defaultESC_SC_EEEEEE10policy1000El12DistanceFromNSA_6detail15normal_iteratorINSA_10device_ptrIfEEEEJSD_EEEvT0_iT1_T2_DpNS2_10kernel_argIT3_EE,@function
        .size           _ZN3cub18CUB_300001_SM_10006detail9transform16transform_kernelINS2_10policy_hubILb1EN4cuda3std3__45tupleIJN6thrust24THRUST_300001_SM_1000_NS17counting_iteratorIfNSA_11use_defaultESC_SC_EEEEEE10policy1000El12DistanceFromNSA_6detail15normal_iteratorINSA_10device_ptrIfEEEEJSD_EEEvT0_iT1_T2_DpNS2_10kernel_argIT3_EE,(.L_x_208 - _ZN3cub18CUB_300001_SM_10006detail9transform16transform_kernelINS2_10policy_hubILb1EN4cuda3std3__45tupleIJN6thrust24THRUST_300001_SM_1000_NS17counting_iteratorIfNSA_11use_defaultESC_SC_EEEEEE10policy1000El12DistanceFromNSA_6detail15normal_iteratorINSA_10device_ptrIfEEEEJSD_EEEvT0_iT1_T2_DpNS2_10kernel_argIT3_EE)
        .other          _ZN3cub18CUB_300001_SM_10006detail9transform16transform_kernelINS2_10policy_hubILb1EN4cuda3std3__45tupleIJN6thrust24THRUST_300001_SM_1000_NS17counting_iteratorIfNSA_11use_defaultESC_SC_EEEEEE10policy1000El12DistanceFromNSA_6detail15normal_iteratorINSA_10device_ptrIfEEEEJSD_EEEvT0_iT1_T2_DpNS2_10kernel_argIT3_EE,@"STO_CUDA_ENTRY STV_DEFAULT"
_ZN3cub18CUB_300001_SM_10006detail9transform16transform_kernelINS2_10policy_hubILb1EN4cuda3std3__45tupleIJN6thrust24THRUST_300001_SM_1000_NS17counting_iteratorIfNSA_11use_defaultESC_SC_EEEEEE10policy1000El12DistanceFromNSA_6detail15normal_iteratorINSA_10device_ptrIfEEEEJSD_EEEvT0_iT1_T2_DpNS2_10kernel_argIT3_EE:
.text._ZN3cub18CUB_300001_SM_10006detail9transform16transform_kernelINS2_10policy_hubILb1EN4cuda3std3__45tupleIJN6thrust24THRUST_300001_SM_1000_NS17counting_iteratorIfNSA_11use_defaultESC_SC_EEEEEE10policy1000El12DistanceFromNSA_6detail15normal_iteratorINSA_10device_ptrIfEEEEJSD_EEEvT0_iT1_T2_DpNS2_10kernel_argIT3_EE:
[----:B------:R-:W-:Y:S08]  /*0000*/  LDC R1, c[0x0][0x37c] ;  /* 0x0000df00ff017b82 */ /* 0x000ff00000000800 */
[----:B------:R-:W0:Y:S01]  /*0010*/  LDC R10, c[0x0][0x388] ;  /* 0x0000e200ff0a7b82 */ /* 0x000e220000000800 */
[----:B------:R-:W1:Y:S07]  /*0020*/  LDCU.64 UR6, c[0x0][0x380] ;  /* 0x00007000ff0677ac */ /* 0x000e6e0008000a00 */
[----:B------:R-:W2:Y:S08]  /*0030*/  S2UR UR4, SR_CTAID.X ;  /* 0x00000000000479c3 */ /* 0x000eb00000002500 */
[----:B------:R-:W3:Y:S01]  /*0040*/  LDC.64 R14, c[0x0][0x398] ;  /* 0x0000e600ff0e7b82 */ /* 0x000ee20000000a00 */
[----:B0-----:R-:W-:-:S04]  /*0050*/  SHF.L.U32 R0, R10, 0x7, RZ ;  /* 0x000000070a007819 */ /* 0x001fc800000006ff */
[----:B------:R-:W-:Y:S01]  /*0060*/  SHF.R.S32.HI R5, RZ, 0x1f, R0 ;  /* 0x0000001fff057819 */ /* 0x000fe20000011400 */
[----:B--2---:R-:W-:-:S04]  /*0070*/  IMAD.WIDE.U32 R2, R0, UR4, RZ ;  /* 0x0000000400027c25 */ /* 0x004fc8000f8e00ff */
[----:B------:R-:W-:Y:S01]  /*0080*/  IMAD R7, R5, UR4, RZ ;  /* 0x0000000405077c24 */ /* 0x000fe2000f8e02ff */
[C---:B-1----:R-:W-:Y:S01]  /*0090*/  IADD3 R9, P0, PT, -R2.reuse, UR6, RZ ;  /* 0x0000000602097c10 */ /* 0x042fe2000ff1e1ff */
[----:B------:R-:W-:Y:S01]  /*00a0*/  IMAD.MOV.U32 R6, RZ, RZ, R2 ;  /* 0x000000ffff067224 */ /* 0x000fe200078e0002 */
[----:B------:R-:W0:Y:S01]  /*00b0*/  LDCU UR4, c[0x0][0x3a0] ;  /* 0x00007400ff0477ac */ /* 0x000e220008000800 */
[----:B---3--:R-:W-:Y:S02]  /*00c0*/  LEA R14, P1, R2, R14, 0x2 ;  /* 0x0000000e020e7211 */ /* 0x008fe400078210ff */
[----:B------:R-:W-:-:S04]  /*00d0*/  IADD3 R7, PT, PT, R3, R7, RZ ;  /* 0x0000000703077210 */ /* 0x000fc80007ffe0ff */
[----:B------:R-:W-:Y:S01]  /*00e0*/  IADD3.X R8, PT, PT, ~R7, UR7, RZ, P0, !PT ;  /* 0x0000000707087c10 */ /* 0x000fe200087fe5ff */
[----:B------:R-:W0:Y:S01]  /*00f0*/  I2F.S64 R4, R6 ;  /* 0x0000000600047312 */ /* 0x000e220000301400 */
[----:B------:R-:W-:Y:S01]  /*0100*/  ISETP.LT.U32.AND P0, PT, R9, R0, PT ;  /* 0x000000000900720c */ /* 0x000fe20003f01070 */
[----:B------:R-:W1:Y:S01]  /*0110*/  LDCU.64 UR6, c[0x0][0x358] ;  /* 0x00006b00ff0677ac */ /* 0x000e620008000a00 */
[----:B------:R-:W-:Y:S02]  /*0120*/  LEA.HI.X R15, R2, R15, R7, 0x2, P1 ;  /* 0x0000000f020f7211 */ /* 0x000fe400008f1407 */
[----:B------:R-:W-:-:S04]  /*0130*/  ISETP.LT.AND.EX P0, PT, R8, R5, PT, P0 ;  /* 0x000000050800720c */ /* 0x000fc80003f01300 */
[----:B------:R-:W-:-:S04]  /*0140*/  SEL R3, R9, R0, P0 ;  /* 0x0000000009037207 */ /* 0x000fc80000000000 */
[----:B------:R-:W-:Y:S01]  /*0150*/  ISETP.NE.AND P0, PT, R0, R3, PT ;  /* 0x000000030000720c */ /* 0x000fe20003f05270 */
[----:B0-----:R-:W-:-:S12]  /*0160*/  FADD R4, R4, UR4 ;  /* 0x0000000404047e21 */ /* 0x001fd80008000000 */
[----:B-1----:R-:W-:Y:S05]  /*0170*/  @!P0 BRA `(.L_x_0) ;  /* 0x0000001000b48947 */ /* 0x002fea0003800000 */
[----:B------:R-:W-:-:S13]  /*0180*/  ISETP.GE.AND P0, PT, R10, 0x1, PT ;  /* 0x000000010a00780c */ /* 0x000fda0003f06270 */
[----:B------:R-:W-:Y:S05]  /*0190*/  @!P0 EXIT ;  /* 0x000000000000894d */ /* 0x000fea0003800000 */
[----:B------:R-:W0:Y:S01]  /*01a0*/  LDCU UR4, c[0x0][0x390] ;  /* 0x00007200ff0477ac */ /* 0x000e220008000800 */
[----:B------:R-:W1:Y:S01]  /*01b0*/  S2R R5, SR_TID.X ;  /* 0x0000000000057919 */ /* 0x000e620000002100 */
[C---:B------:R-:W-:Y:S01]  /*01c0*/  ISETP.GE.U32.AND P0, PT, R10.reuse, 0x4, PT ;  /* 0x000000040a00780c */ /* 0x040fe20003f06070 */
[----:B------:R-:W-:Y:S01]  /*01d0*/  HFMA2 R8, -RZ, RZ, 0, 0 ;  /* 0x00000000ff087431 */ /* 0x000fe200000001ff */
[----:B------:R-:W-:Y:S01]  /*01e0*/  LOP3.LUT R6, R10, 0x3, RZ, 0xc0, !PT ;  /* 0x000000030a067812 */ /* 0x000fe200078ec0ff */
[----:B0-----:R-:W-:-:S06]  /*01f0*/  UIADD3 UR4, UPT, UPT, UR4, -0x1, URZ ;  /* 0xffffffff04047890 */ /* 0x001fcc000fffe0ff */
[----:B------:R-:W-:-:S04]  /*0200*/  I2FP.F32.S32 R7, UR4 ;  /* 0x0000000400077c45 */ /* 0x000fc80008201400 */
[----:B------:R-:W-:Y:S05]  /*0210*/  @!P0 BRA `(.L_x_1) ;  /* 0x0000000800908947 */ /* 0x000fea0003800000 */
[----:B------:R-:W-:Y:S01]  /*0220*/  IADD3 R12, P0, PT, R14, 0x400, RZ ;  /* 0x000004000e0c7810 */ /* 0x000fe20007f1e0ff */
[----:B-1----:R-:W-:Y:S01]  /*0230*/  IMAD.MOV.U32 R9, RZ, RZ, R5 ;  /* 0x000000ffff097224 */ /* 0x002fe200078e0005 */
[----:B------:R-:W-:Y:S01]  /*0240*/  LOP3.LUT R8, R10, 0x7ffffffc, RZ, 0xc0, !PT ;  /* 0x7ffffffc0a087812 */ /* 0x000fe200078ec0ff */
[----:B------:R-:W0:Y:S01]  /*0250*/  LDCU UR4, c[0x0][0x38c] ;  /* 0x00007180ff0477ac */ /* 0x000e220008000800 */
[----:B------:R-:W-:Y:S02]  /*0260*/  IADD3 R10, PT, PT, R5, 0x100, RZ ;  /* 0x00000100050a7810 */ /* 0x000fe40007ffe0ff */
[----:B------:R-:W-:Y:S02]  /*0270*/  IADD3.X R13, PT, PT, RZ, R15, RZ, P0, !PT ;  /* 0x0000000fff0d7210 */ /* 0x000fe400007fe4ff */
[----:B------:R-:W-:-:S07]  /*0280*/  IADD3 R11, PT, PT, -R8, RZ, RZ ;  /* 0x000000ff080b7210 */ /* 0x000fce0007ffe1ff */
.L_x_30:
[----:B------:R-:W-:Y:S01]  /*0290*/  VIADD R0, R10, 0xffffff00 ;  /* 0xffffff000a007836 */ /* 0x000fe20000000000 */
[----:B------:R-:W-:Y:S01]  /*02a0*/  BSSY.RECONVERGENT B2, `(.L_x_2) ;  /* 0x0000025000027945 */ /* 0x000fe20003800200 */
[----:B0123--:R-:W-:-:S03]  /*02b0*/  IMAD.WIDE R16, R9, 0x4, R12 ;  /* 0x0000000409107825 */ /* 0x00ffc600078e020c */
[----:B------:R-:W-:-:S13]  /*02c0*/  ISETP.GE.AND P0, PT, R0, R3, PT ;  /* 0x000000030000720c */ /* 0x000fda0003f06270 */
[----:B------:R-:W-:Y:S05]  /*02d0*/  @P0 BRA `(.L_x_3) ;  /* 0x0000000000840947 */ /* 0x000fea0003800000 */
[----:B------:R-:W1:Y:S01]  /*02e0*/  MUFU.RCP R2, R7 ;  /* 0x0000000700027308 */ /* 0x000e620000001000 */
[----:B------:R-:W-:Y:S01]  /*02f0*/  I2FP.F32.S32 R19, R0 ;  /* 0x0000000000137245 */ /* 0x000fe20000201400 */
[----:B------:R-:W-:Y:S04]  /*0300*/  BSSY.RECONVERGENT B3, `(.L_x_4) ;  /* 0x000000d000037945 */ /* 0x000fe80003800200 */
[----:B------:R-:W-:-:S04]  /*0310*/  FADD R0, R4, R19 ;  /* 0x0000001304007221 */ /* 0x000fc80000000000 */
[----:B------:R-:W2:Y:S01]  /*0320*/  FCHK P0, R0, R7 ;  /* 0x0000000700007302 */ /* 0x000ea20000000000 */
[----:B-1----:R-:W-:-:S04]  /*0330*/  FFMA R21, -R7, R2, 1 ;  /* 0x3f80000007157423 */ /* 0x002fc80000000102 */
[----:B------:R-:W-:-:S04]  /*0340*/  FFMA R21, R2, R21, R2 ;  /* 0x0000001502157223 */ /* 0x000fc80000000002 */
[----:B------:R-:W-:-:S04]  /*0350*/  FFMA R2, R0, R21, RZ ;  /* 0x0000001500027223 */ /* 0x000fc800000000ff */
[----:B------:R-:W-:-:S04]  /*0360*/  FFMA R18, -R7, R2, R0 ;  /* 0x0000000207127223 */ /* 0x000fc80000000100 */
[----:B------:R-:W-:Y:S01]  /*0370*/  FFMA R2, R21, R18, R2 ;  /* 0x0000001215027223 */ /* 0x000fe20000000002 */
[----:B--2---:R-:W-:Y:S06]  /*0380*/  @!P0 BRA `(.L_x_5) ;  /* 0x0000000000108947 */ /* 0x004fec0003800000 */
[----:B------:R-:W-:Y:S02]  /*0390*/  MOV R24, R7 ;  /* 0x0000000700187202 */ /* 0x000fe40000000f00 */
[----:B------:R-:W-:-:S07]  /*03a0*/  MOV R2, 0x3c0 ;  /* 0x000003c000027802 */ /* 0x000fce0000000f00 */
[----:B0-----:R-:W-:Y:S05]  /*03b0*/  CALL.REL.NOINC `($__internal_1_$__cuda_sm3x_div_rn_noftz_f32_slowpath) ;  /* 0x0000002000c87944 */ /* 0x001fea0003c00000 */
[----:B------:R-:W-:-:S07]  /*03c0*/  MOV R2, R0 ;  /* 0x0000000000027202 */ /* 0x000fce0000000f00 */
.L_x_5:
[----:B0-----:R-:W-:Y:S05]  /*03d0*/  BSYNC.RECONVERGENT B3 ;  /* 0x0000000000037941 */ /* 0x001fea0003800200 */
.L_x_4:
[----:B------:R-:W-:Y:S01]  /*03e0*/  FADD R2, R2, -UR4 ;  /* 0x8000000402027e21 */ /* 0x000fe20008000000 */
[----:B------:R-:W-:Y:S03]  /*03f0*/  BSSY.RECONVERGENT B0, `(.L_x_6) ;  /* 0x000000e000007945 */ /* 0x000fe60003800200 */
[----:B------:R-:W-:-:S04]  /*0400*/  FMUL R0, R2, R2 ;  /* 0x0000000202007220 */ /* 0x000fc80000400000 */
[----:B------:R-:W-:Y:S01]  /*0410*/  VIADD R2, R0, 0xf3000000 ;  /* 0xf300000000027836 */ /* 0x000fe20000000000 */
[----:B------:R0:W1:Y:S04]  /*0420*/  MUFU.RSQ R19, R0 ;  /* 0x0000000000137308 */ /* 0x0000680000001400 */
[----:B------:R-:W-:-:S13]  /*0430*/  ISETP.GT.U32.AND P0, PT, R2, 0x727fffff, PT ;  /* 0x727fffff0200780c */ /* 0x000fda0003f04070 */
[----:B01----:R-:W-:Y:S05]  /*0440*/  @!P0 BRA `(.L_x_7) ;  /* 0x0000000000108947 */ /* 0x003fea0003800000 */
[----:B------:R-:W-:Y:S02]  /*0450*/  MOV R2, R0 ;  /* 0x0000000000027202 */ /* 0x000fe40000000f00 */
[----:B------:R-:W-:-:S07]  /*0460*/  MOV R0, 0x480 ;  /* 0x0000048000007802 */ /* 0x000fce0000000f00 */
[----:B------:R-:W-:Y:S05]  /*0470*/  CALL.REL.NOINC `($__internal_0_$__cuda_sm20_sqrt_rn_f32_slowpath) ;  /* 0x0000002000407944 */ /* 0x000fea0003c00000 */
[----:B------:R-:W-:Y:S05]  /*0480*/  BRA `(.L_x_8) ;  /* 0x0000000000107947 */ /* 0x000fea0003800000 */
.L_x_7:
[----:B------:R-:W-:Y:S01]  /*0490*/  FMUL.FTZ R23, R0, R19 ;  /* 0x0000001300177220 */ /* 0x000fe20000410000 */
[----:B------:R-:W-:-:S03]  /*04a0*/  FMUL.FTZ R2, R19, 0.5 ;  /* 0x3f00000013027820 */ /* 0x000fc60000410000 */
[----:B------:R-:W-:-:S04]  /*04b0*/  FFMA R0, -R23, R23, R0 ;  /* 0x0000001717007223 */ /* 0x000fc80000000100 */
[----:B------:R-:W-:-:S07]  /*04c0*/  FFMA R23, R0, R2, R23 ;  /* 0x0000000200177223 */ /* 0x000fce0000000017 */
.L_x_8:
[----:B------:R-:W-:Y:S05]  /*04d0*/  BSYNC.RECONVERGENT B0 ;  /* 0x0000000000007941 */ /* 0x000fea0003800200 */
.L_x_6:
[----:B------:R1:W-:Y:S02]  /*04e0*/  STG.E desc[UR6][R16.64+-0x400], R23 ;  /* 0xfffc001710007986 */ /* 0x0003e4000c101906 */
.L_x_3:
[----:B0-----:R-:W-:Y:S05]  /*04f0*/  BSYNC.RECONVERGENT B2 ;  /* 0x0000000000027941 */ /* 0x001fea0003800200 */
.L_x_2:
[----:B------:R-:W-:Y:S01]  /*0500*/  IADD3 R0, PT, PT, R10, -0x80, RZ ;  /* 0xffffff800a007810 */ /* 0x000fe20007ffe0ff */
[----:B------:R-:W-:Y:S03]  /*0510*/  BSSY.RECONVERGENT B2, `(.L_x_9) ;  /* 0x0000024000027945 */ /* 0x000fe60003800200 */
[----:B------:R-:W-:-:S13]  /*0520*/  ISETP.GE.AND P0, PT, R0, R3, PT ;  /* 0x000000030000720c */ /* 0x000fda0003f06270 */
[----:B------:R-:W-:Y:S05]  /*0530*/  @P0 BRA `(.L_x_10) ;  /* 0x0000000000840947 */ /* 0x000fea0003800000 */
[----:B------:R-:W0:Y:S01]  /*0540*/  MUFU.RCP R2, R7 ;  /* 0x0000000700027308 */ /* 0x000e220000001000 */
[----:B------:R-:W-:Y:S01]  /*0550*/  I2FP.F32.S32 R19, R0 ;  /* 0x0000000000137245 */ /* 0x000fe20000201400 */
[----:B------:R-:W-:Y:S04]  /*0560*/  BSSY.RECONVERGENT B3, `(.L_x_11) ;  /* 0x000000d000037945 */ /* 0x000fe80003800200 */
[----:B------:R-:W-:-:S04]  /*0570*/  FADD R18, R4, R19 ;  /* 0x0000001304127221 */ /* 0x000fc80000000000 */
[----:B------:R-:W2:Y:S01]  /*0580*/  FCHK P0, R18, R7 ;  /* 0x0000000712007302 */ /* 0x000ea20000000000 */
[----:B0-----:R-:W-:-:S04]  /*0590*/  FFMA R21, -R7, R2, 1 ;  /* 0x3f80000007157423 */ /* 0x001fc80000000102 */
[----:B------:R-:W-:-:S04]  /*05a0*/  FFMA R0, R2, R21, R2 ;  /* 0x0000001502007223 */ /* 0x000fc80000000002 */
[----:B------:R-:W-:-:S04]  /*05b0*/  FFMA R2, R0, R18, RZ ;  /* 0x0000001200027223 */ /* 0x000fc800000000ff */
[----:B------:R-:W-:-:S04]  /*05c0*/  FFMA R19, -R7, R2, R18 ;  /* 0x0000000207137223 */ /* 0x000fc80000000112 */
[----:B------:R-:W-:Y:S01]  /*05d0*/  FFMA R0, R0, R19, R2 ;  /* 0x0000001300007223 */ /* 0x000fe20000000002 */
[----:B--2---:R-:W-:Y:S06]  /*05e0*/  @!P0 BRA `(.L_x_12) ;  /* 0x0000000000108947 */ /* 0x004fec0003800000 */
[----:B------:R-:W-:Y:S01]  /*05f0*/  MOV R0, R18 ;  /* 0x0000001200007202 */ /* 0x000fe20000000f00 */
[----:B------:R-:W-:Y:S01]  /*0600*/  IMAD.MOV.U32 R24, RZ, RZ, R7 ;  /* 0x000000ffff187224 */ /* 0x000fe200078e0007 */
[----:B------:R-:W-:-:S07]  /*0610*/  MOV R2, 0x630 ;  /* 0x0000063000027802 */ /* 0x000fce0000000f00 */
[----:B-1----:R-:W-:Y:S05]  /*0620*/  CALL.REL.NOINC `($__internal_1_$__cuda_sm3x_div_rn_noftz_f32_slowpath) ;  /* 0x00000020002c7944 */ /* 0x002fea0003c00000 */
.L_x_12:
[----:B------:R-:W-:Y:S05]  /*0630*/  BSYNC.RECONVERGENT B3 ;  /* 0x0000000000037941 */ /* 0x000fea0003800200 */
.L_x_11:
[----:B------:R-:W-:Y:S01]  /*0640*/  FADD R0, R0, -UR4 ;  /* 0x8000000400007e21 */ /* 0x000fe20008000000 */
[----:B------:R-:W-:Y:S03]  /*0650*/  BSSY.RECONVERGENT B0, `(.L_x_13) ;  /* 0x000000e000007945 */ /* 0x000fe60003800200 */
[----:B------:R-:W-:-:S04]  /*0660*/  FMUL R0, R0, R0 ;  /* 0x0000000000007220 */ /* 0x000fc80000400000 */
[----:B------:R0:W2:Y:S01]  /*0670*/  MUFU.RSQ R19, R0 ;  /* 0x0000000000137308 */ /* 0x0000a20000001400 */
[----:B------:R-:W-:-:S04]  /*0680*/  IADD3 R2, PT, PT, R0, -0xd000000, RZ ;  /* 0xf300000000027810 */ /* 0x000fc80007ffe0ff */
[----:B------:R-:W-:-:S13]  /*0690*/  ISETP.GT.U32.AND P0, PT, R2, 0x727fffff, PT ;  /* 0x727fffff0200780c */ /* 0x000fda0003f04070 */
[----:B0-2---:R-:W-:Y:S05]  /*06a0*/  @!P0 BRA `(.L_x_14) ;  /* 0x0000000000108947 */ /* 0x005fea0003800000 */
[----:B------:R-:W-:Y:S02]  /*06b0*/  MOV R2, R0 ;  /* 0x0000000000027202 */ /* 0x000fe40000000f00 */
[----:B------:R-:W-:-:S07]  /*06c0*/  MOV R0, 0x6e0 ;  /* 0x000006e000007802 */ /* 0x000fce0000000f00 */
[----:B-1----:R-:W-:Y:S05]  /*06d0*/  CALL.REL.NOINC `($__internal_0_$__cuda_sm20_sqrt_rn_f32_slowpath) ;  /* 0x0000001c00a87944 */ /* 0x002fea0003c00000 */
[----:B------:R-:W-:Y:S05]  /*06e0*/  BRA `(.L_x_15) ;  /* 0x0000000000107947 */ /* 0x000fea0003800000 */
.L_x_14:
[----:B-1----:R-:W-:Y:S01]  /*06f0*/  FMUL.FTZ R23, R0, R19 ;  /* 0x0000001300177220 */ /* 0x002fe20000410000 */
[----:B------:R-:W-:-:S03]  /*0700*/  FMUL.FTZ R2, R19, 0.5 ;  /* 0x3f00000013027820 */ /* 0x000fc60000410000 */
[----:B------:R-:W-:-:S04]  /*0710*/  FFMA R0, -R23, R23, R0 ;  /* 0x0000001717007223 */ /* 0x000fc80000000100 */
[----:B------:R-:W-:-:S07]  /*0720*/  FFMA R23, R0, R2, R23 ;  /* 0x0000000200177223 */ /* 0x000fce0000000017 */
.L_x_15:
[----:B------:R-:W-:Y:S05]  /*0730*/  BSYNC.RECONVERGENT B0 ;  /* 0x0000000000007941 */ /* 0x000fea0003800200 */
.L_x_13:
[----:B------:R0:W-:Y:S02]  /*0740*/  STG.E desc[UR6][R16.64+-0x200], R23 ;  /* 0xfffe001710007986 */ /* 0x0001e4000c101906 */
.L_x_10:
[----:B------:R-:W-:Y:S05]  /*0750*/  BSYNC.RECONVERGENT B2 ;  /* 0x0000000000027941 */ /* 0x000fea0003800200 */
.L_x_9:
[C---:B------:R-:W-:Y:S01]  /*0760*/  ISETP.GE.AND P0, PT, R10.reuse, R3, PT ;  /* 0x000000030a00720c */ /* 0x040fe20003f06270 */
[----:B------:R-:W-:Y:S01]  /*0770*/  BSSY.RECONVERGENT B2, `(.L_x_16) ;  /* 0x0000024000027945 */ /* 0x000fe20003800200 */
[----:B------:R-:W-:-:S11]  /*0780*/  IADD3 R18, PT, PT, R10, 0x80, RZ ;  /* 0x000000800a127810 */ /* 0x000fd60007ffe0ff */
[----:B------:R-:W-:Y:S05]  /*0790*/  @P0 BRA `(.L_x_17) ;  /* 0x0000000000840947 */ /* 0x000fea0003800000 */
[----:B------:R-:W2:Y:S01]  /*07a0*/  MUFU.RCP R0, R7 ;  /* 0x0000000700007308 */ /* 0x000ea20000001000 */
[----:B------:R-:W-:Y:S01]  /*07b0*/  I2FP.F32.S32 R19, R10 ;  /* 0x0000000a00137245 */ /* 0x000fe20000201400 */
[----:B------:R-:W-:Y:S04]  /*07c0*/  BSSY.RECONVERGENT B3, `(.L_x_18) ;  /* 0x000000d000037945 */ /* 0x000fe80003800200 */
[----:B------:R-:W-:-:S04]  /*07d0*/  FADD R20, R4, R19 ;  /* 0x0000001304147221 */ /* 0x000fc80000000000 */
[----:B------:R-:W3:Y:S01]  /*07e0*/  FCHK P0, R20, R7 ;  /* 0x0000000714007302 */ /* 0x000ee20000000000 */
[----:B--2---:R-:W-:-:S04]  /*07f0*/  FFMA R21, -R7, R0, 1 ;  /* 0x3f80000007157423 */ /* 0x004fc80000000100 */
[----:B------:R-:W-:-:S04]  /*0800*/  FFMA R0, R0, R21, R0 ;  /* 0x0000001500007223 */ /* 0x000fc80000000000 */
[----:B------:R-:W-:-:S04]  /*0810*/  FFMA R2, R0, R20, RZ ;  /* 0x0000001400027223 */ /* 0x000fc800000000ff */
[----:B------:R-:W-:-:S04]  /*0820*/  FFMA R19, -R7, R2, R20 ;  /* 0x0000000207137223 */ /* 0x000fc80000000114 */
[----:B------:R-:W-:Y:S01]  /*0830*/  FFMA R0, R0, R19, R2 ;  /* 0x0000001300007223 */ /* 0x000fe20000000002 */
[----:B---3--:R-:W-:Y:S06]  /*0840*/  @!P0 BRA `(.L_x_19) ;  /* 0x0000000000108947 */ /* 0x008fec0003800000 */
[----:B------:R-:W-:Y:S01]  /*0850*/  IMAD.MOV.U32 R0, RZ, RZ, R20 ;  /* 0x000000ffff007224 */ /* 0x000fe200078e0014 */
[----:B------:R-:W-:Y:S02]  /*0860*/  MOV R24, R7 ;  /* 0x0000000700187202 */ /* 0x000fe40000000f00 */
[----:B------:R-:W-:-:S07]  /*0870*/  MOV R2, 0x890 ;  /* 0x0000089000027802 */ /* 0x000fce0000000f00 */
[----:B01----:R-:W-:Y:S05]  /*0880*/  CALL.REL.NOINC `($__internal_1_$__cuda_sm3x_div_rn_noftz_f32_slowpath) ;  /* 0x0000001c00947944 */ /* 0x003fea0003c00000 */
.L_x_19:
[----:B------:R-:W-:Y:S05]  /*0890*/  BSYNC.RECONVERGENT B3 ;  /* 0x0000000000037941 */ /* 0x000fea0003800200 */
.L_x_18:
[----:B------:R-:W-:Y:S01]  /*08a0*/  FADD R0, R0, -UR4 ;  /* 0x8000000400007e21 */ /* 0x000fe20008000000 */
[----:B------:R-:W-:Y:S03]  /*08b0*/  BSSY.RECONVERGENT B0, `(.L_x_20) ;  /* 0x000000e000007945 */ /* 0x000fe60003800200 */
[----:B------:R-:W-:-:S04]  /*08c0*/  FMUL R0, R0, R0 ;  /* 0x0000000000007220 */ /* 0x000fc80000400000 */
[----:B------:R2:W3:Y:S01]  /*08d0*/  MUFU.RSQ R19, R0 ;  /* 0x0000000000137308 */ /* 0x0004e20000001400 */
[----:B------:R-:W-:-:S04]  /*08e0*/  IADD3 R2, PT, PT, R0, -0xd000000, RZ ;  /* 0xf300000000027810 */ /* 0x000fc80007ffe0ff */
[----:B------:R-:W-:-:S13]  /*08f0*/  ISETP.GT.U32.AND P0, PT, R2, 0x727fffff, PT ;  /* 0x727fffff0200780c */ /* 0x000fda0003f04070 */
[----:B--23--:R-:W-:Y:S05]  /*0900*/  @!P0 BRA `(.L_x_21) ;  /* 0x0000000000108947 */ /* 0x00cfea0003800000 */
[----:B------:R-:W-:Y:S02]  /*0910*/  MOV R2, R0 ;  /* 0x0000000000027202 */ /* 0x000fe40000000f00 */
[----:B------:R-:W-:-:S07]  /*0920*/  MOV R0, 0x940 ;  /* 0x0000094000007802 */ /* 0x000fce0000000f00 */
[----:B01----:R-:W-:Y:S05]  /*0930*/  CALL.REL.NOINC `($__internal_0_$__cuda_sm20_sqrt_rn_f32_slowpath) ;  /* 0x0000001c00107944 */ /* 0x003fea0003c00000 */
[----:B------:R-:W-:Y:S05]  /*0940*/  BRA `(.L_x_22) ;  /* 0x0000000000107947 */ /* 0x000fea0003800000 */
.L_x_21:
[----:B01----:R-:W-:Y:S01]  /*0950*/  FMUL.FTZ R23, R0, R19 ;  /* 0x0000001300177220 */ /* 0x003fe20000410000 */
[----:B------:R-:W-:-:S03]  /*0960*/  FMUL.FTZ R2, R19, 0.5 ;  /* 0x3f00000013027820 */ /* 0x000fc60000410000 */
[----:B------:R-:W-:-:S04]  /*0970*/  FFMA R0, -R23, R23, R0 ;  /* 0x0000001717007223 */ /* 0x000fc80000000100 */
[----:B------:R-:W-:-:S07]  /*0980*/  FFMA R23, R0, R2, R23 ;  /* 0x0000000200177223 */ /* 0x000fce0000000017 */
.L_x_22:
[----:B------:R-:W-:Y:S05]  /*0990*/  BSYNC.RECONVERGENT B0 ;  /* 0x0000000000007941 */ /* 0x000fea0003800200 */
.L_x_20:
[----:B------:R2:W-:Y:S02]  /*09a0*/  STG.E desc[UR6][R16.64], R23 ;  /* 0x0000001710007986 */ /* 0x0005e4000c101906 */
.L_x_17:
[----:B------:R-:W-:Y:S05]  /*09b0*/  BSYNC.RECONVERGENT B2 ;  /* 0x0000000000027941 */ /* 0x000fea0003800200 */
.L_x_16:
[----:B------:R-:W-:Y:S01]  /*09c0*/  ISETP.GE.AND P0, PT, R18, R3, PT ;  /* 0x000000031200720c */ /* 0x000fe20003f06270 */
[----:B------:R-:W-:-:S12]  /*09d0*/  BSSY.RECONVERGENT B2, `(.L_x_23) ;  /* 0x0000023000027945 */ /* 0x000fd80003800200 */
[----:B------:R-:W-:Y:S05]  /*09e0*/  @P0 BRA `(.L_x_24) ;  /* 0x0000000000840947 */ /* 0x000fea0003800000 */
[----:B------:R-:W3:Y:S01]  /*09f0*/  MUFU.RCP R0, R7 ;  /* 0x0000000700007308 */ /* 0x000ee20000001000 */
[----:B------:R-:W-:Y:S01]  /*0a00*/  I2FP.F32.S32 R19, R18 ;  /* 0x0000001200137245 */ /* 0x000fe20000201400 */
[----:B------:R-:W-:Y:S04]  /*0a10*/  BSSY.RECONVERGENT B3, `(.L_x_25) ;  /* 0x000000d000037945 */ /* 0x000fe80003800200 */
[----:B------:R-:W-:-:S04]  /*0a20*/  FADD R18, R4, R19 ;  /* 0x0000001304127221 */ /* 0x000fc80000000000 */
[----:B------:R-:W4:Y:S01]  /*0a30*/  FCHK P0, R18, R7 ;  /* 0x0000000712007302 */ /* 0x000f220000000000 */
[----:B---3--:R-:W-:-:S04]  /*0a40*/  FFMA R21, -R7, R0, 1 ;  /* 0x3f80000007157423 */ /* 0x008fc80000000100 */
[----:B------:R-:W-:-:S04]  /*0a50*/  FFMA R0, R0, R21, R0 ;  /* 0x0000001500007223 */ /* 0x000fc80000000000 */
[----:B------:R-:W-:-:S04]  /*0a60*/  FFMA R2, R0, R18, RZ ;  /* 0x0000001200027223 */ /* 0x000fc800000000ff */
[----:B------:R-:W-:-:S04]  /*0a70*/  FFMA R19, -R7, R2, R18 ;  /* 0x0000000207137223 */ /* 0x000fc80000000112 */
[----:B------:R-:W-:Y:S01]  /*0a80*/  FFMA R0, R0, R19, R2 ;  /* 0x0000001300007223 */ /* 0x000fe20000000002 */
[----:B----4-:R-:W-:Y:S06]  /*0a90*/  @!P0 BRA `(.L_x_26) ;  /* 0x0000000000108947 */ /* 0x010fec0003800000 */
[----:B------:R-:W-:Y:S01]  /*0aa0*/  IMAD.MOV.U32 R0, RZ, RZ, R18 ;  /* 0x000000ffff007224 */ /* 0x000fe200078e0012 */
[----:B------:R-:W-:Y:S02]  /*0ab0*/  MOV R24, R7 ;  /* 0x0000000700187202 */ /* 0x000fe40000000f00 */
[----:B------:R-:W-:-:S07]  /*0ac0*/  MOV R2, 0xae0 ;  /* 0x00000ae000027802 */ /* 0x000fce0000000f00 */
[----:B012---:R-:W-:Y:S05]  /*0ad0*/  CALL.REL.NOINC `($__internal_1_$__cuda_sm3x_div_rn_noftz_f32_slowpath) ;  /* 0x0000001c00007944 */ /* 0x007fea0003c00000 */
.L_x_26:
[----:B------:R-:W-:Y:S05]  /*0ae0*/  BSYNC.RECONVERGENT B3 ;  /* 0x0000000000037941 */ /* 0x000fea0003800200 */
.L_x_25:
[----:B------:R-:W-:Y:S01]  /*0af0*/  FADD R0, R0, -UR4 ;  /* 0x8000000400007e21 */ /* 0x000fe20008000000 */
[----:B------:R-:W-:Y:S03]  /*0b00*/  BSSY.RECONVERGENT B0, `(.L_x_27) ;  /* 0x000000e000007945 */ /* 0x000fe60003800200 */
[----:B------:R-:W-:-:S04]  /*0b10*/  FMUL R0, R0, R0 ;  /* 0x0000000000007220 */ /* 0x000fc80000400000 */
[----:B------:R3:W4:Y:S01]  /*0b20*/  MUFU.RSQ R19, R0 ;  /* 0x0000000000137308 */ /* 0x0007220000001400 */
[----:B------:R-:W-:-:S04]  /*0b30*/  IADD3 R2, PT, PT, R0, -0xd000000, RZ ;  /* 0xf300000000027810 */ /* 0x000fc80007ffe0ff */
[----:B------:R-:W-:-:S13]  /*0b40*/  ISETP.GT.U32.AND P0, PT, R2, 0x727fffff, PT ;  /* 0x727fffff0200780c */ /* 0x000fda0003f04070 */
[----:B---34-:R-:W-:Y:S05]  /*0b50*/  @!P0 BRA `(.L_x_28) ;  /* 0x0000000000108947 */ /* 0x018fea0003800000 */
[----:B------:R-:W-:Y:S02]  /*0b60*/  MOV R2, R0 ;  /* 0x0000000000027202 */ /* 0x000fe40000000f00 */
[----:B------:R-:W-:-:S07]  /*0b70*/  MOV R0, 0xb90 ;  /* 0x00000b9000007802 */ /* 0x000fce0000000f00 */
[----:B012---:R-:W-:Y:S05]  /*0b80*/  CALL.REL.NOINC `($__internal_0_$__cuda_sm20_sqrt_rn_f32_slowpath) ;  /* 0x00000018007c7944 */ /* 0x007fea0003c00000 */
[----:B------:R-:W-:Y:S05]  /*0b90*/  BRA `(.L_x_29) ;  /* 0x0000000000107947 */ /* 0x000fea0003800000 */
.L_x_28:
[----:B012---:R-:W-:Y:S01]  /*0ba0*/  FMUL.FTZ R23, R0, R19 ;  /* 0x0000001300177220 */ /* 0x007fe20000410000 */
[----:B------:R-:W-:-:S03]  /*0bb0*/  FMUL.FTZ R2, R19, 0.5 ;  /* 0x3f00000013027820 */ /* 0x000fc60000410000 */
[----:B------:R-:W-:-:S04]  /*0bc0*/  FFMA R0, -R23, R23, R0 ;  /* 0x0000001717007223 */ /* 0x000fc80000000100 */
[----:B------:R-:W-:-:S07]  /*0bd0*/  FFMA R23, R0, R2, R23 ;  /* 0x0000000200177223 */ /* 0x000fce0000000017 */
.L_x_29:
[----:B------:R-:W-:Y:S05]  /*0be0*/  BSYNC.RECONVERGENT B0 ;  /* 0x0000000000007941 */ /* 0x000fea0003800200 */
.L_x_27:
[----:B------:R3:W-:Y:S02]  /*0bf0*/  STG.E desc[UR6][R16.64+0x200], R23 ;  /* 0x0002001710007986 */ /* 0x0007e4000c101906 */
.L_x_24:
[----:B------:R-:W-:Y:S05]  /*0c00*/  BSYNC.RECONVERGENT B2 ;  /* 0x0000000000027941 */ /* 0x000fea0003800200 */
.L_x_23:
[----:B------:R-:W-:Y:S01]  /*0c10*/  VIADD R11, R11, 0x4 ;  /* 0x000000040b0b7836 */ /* 0x000fe20000000000 */
[----:B------:R-:W-:Y:S02]  /*0c20*/  IADD3 R10, PT, PT, R10, 0x200, RZ ;  /* 0x000002000a0a7810 */ /* 0x000fe40007ffe0ff */
[----:B------:R-:W-:Y:S02]  /*0c30*/  IADD3 R9, PT, PT, R9, 0x200, RZ ;  /* 0x0000020009097810 */ /* 0x000fe40007ffe0ff */
[----:B------:R-:W-:-:S13]  /*0c40*/  ISETP.NE.AND P0, PT, R11, RZ, PT ;  /* 0x000000ff0b00720c */ /* 0x000fda0003f05270 */
[----:B------:R-:W-:Y:S05]  /*0c50*/  @P0 BRA `(.L_x_30) ;  /* 0xfffffff4008c0947 */ /* 0x000fea000383ffff */
.L_x_1:
[----:B------:R-:W-:-:S13]  /*0c60*/  ISETP.NE.AND P0, PT, R6, RZ, PT ;  /* 0x000000ff0600720c */ /* 0x000fda0003f05270 */
[----:B------:R-:W-:Y:S05]  /*0c70*/  @!P0 EXIT ;  /* 0x000000000000894d */ /* 0x000fea0003800000 */
[----:B------:R-:W-:-:S13]  /*0c80*/  ISETP.NE.AND P0, PT, R6, 0x1, PT ;  /* 0x000000010600780c */ /* 0x000fda0003f05270 */
[----:B------:R-:W-:Y:S05]  /*0c90*/  @!P0 BRA `(.L_x_31) ;  /* 0x0000000400408947 */ /* 0x000fea0003800000 */
[----:B-1----:R-:W-:Y:S01]  /*0ca0*/  LEA R6, R8, R5, 0x7 ;  /* 0x0000000508067211 */ /* 0x002fe200078e38ff */
[----:B------:R-:W-:Y:S03]  /*0cb0*/  BSSY.RECONVERGENT B2, `(.L_x_32) ;  /* 0x0000026000027945 */ /* 0x000fe60003800200 */
[C---:B------:R-:W-:Y:S01]  /*0cc0*/  ISETP.GE.AND P0, PT, R6.reuse, R3, PT ;  /* 0x000000030600720c */ /* 0x040fe20003f06270 */
[----:B------:R-:W-:-:S12]  /*0cd0*/  IMAD.WIDE R10, R6, 0x4, R14 ;  /* 0x00000004060a7825 */ /* 0x000fd800078e020e */
[----:B------:R-:W-:Y:S05]  /*0ce0*/  @P0 BRA `(.L_x_33) ;  /* 0x0000000000880947 */ /* 0x000fea0003800000 */
[----:B------:R-:W1:Y:S01]  /*0cf0*/  MUFU.RCP R0, R7 ;  /* 0x0000000700007308 */ /* 0x000e620000001000 */
[----:B------:R-:W-:Y:S01]  /*0d00*/  I2FP.F32.S32 R9, R6 ;  /* 0x0000000600097245 */ /* 0x000fe20000201400 */
[----:B------:R-:W-:Y:S04]  /*0d10*/  BSSY.RECONVERGENT B3, `(.L_x_34) ;  /* 0x000000d000037945 */ /* 0x000fe80003800200 */
[----:B------:R-:W-:-:S04]  /*0d20*/  FADD R12, R4, R9 ;  /* 0x00000009040c7221 */ /* 0x000fc80000000000 */
[----:B------:R-:W4:Y:S01]  /*0d30*/  FCHK P0, R12, R7 ;  /* 0x000000070c007302 */ /* 0x000f220000000000 */
[----:B-1----:R-:W-:-:S04]  /*0d40*/  FFMA R13, -R7, R0, 1 ;  /* 0x3f800000070d7423 */ /* 0x002fc80000000100 */
        /* <DEDUP_REMOVED lines=8> */
[----:B0-23--:R-:W-:Y:S05]  /*0dd0*/  CALL.REL.NOINC `($__internal_1_$__cuda_sm3x_div_rn_noftz_f32_slowpath) ;  /* 0x0000001800407944 */ /* 0x00dfea0003c00000 */
.L_x_35:
[----:B------:R-:W-:Y:S05]  /*0de0*/  BSYNC.RECONVERGENT B3 ;  /* 0x0000000000037941 */ /* 0x000fea0003800200 */
.L_x_34:
[----:B------:R-:W1:Y:S01]  /*0df0*/  LDCU UR4, c[0x0][0x38c] ;  /* 0x00007180ff0477ac */ /* 0x000e620008000800 */
[----:B------:R-:W-:Y:S01]  /*0e00*/  BSSY.RECONVERGENT B0, `(.L_x_36) ;  /* 0x000000f000007945 */ /* 0x000fe20003800200 */
[----:B-1----:R-:W-:-:S04]  /*0e10*/  FADD R0, R0, -UR4 ;  /* 0x8000000400007e21 */ /* 0x002fc80008000000 */
[----:B------:R-:W-:-:S04]  /*0e20*/  FMUL R0, R0, R0 ;  /* 0x0000000000007220 */ /* 0x000fc80000400000 */
[----:B------:R1:W4:Y:S01]  /*0e30*/  MUFU.RSQ R9, R0 ;  /* 0x0000000000097308 */ /* 0x0003220000001400 */
[----:B------:R-:W-:-:S04]  /*0e40*/  IADD3 R2, PT, PT, R0, -0xd000000, RZ ;  /* 0xf300000000027810 */ /* 0x000fc80007ffe0ff */
[----:B------:R-:W-:-:S13]  /*0e50*/  ISETP.GT.U32.AND P0, PT, R2, 0x727fffff, PT ;  /* 0x727fffff0200780c */ /* 0x000fda0003f04070 */
[----:B-1--4-:R-:W-:Y:S05]  /*0e60*/  @!P0 BRA `(.L_x_37) ;  /* 0x0000000000108947 */ /* 0x012fea0003800000 */
[----:B------:R-:W-:Y:S02]  /*0e70*/  MOV R2, R0 ;  /* 0x0000000000027202 */ /* 0x000fe40000000f00 */
[----:B------:R-:W-:-:S07]  /*0e80*/  MOV R0, 0xea0 ;  /* 0x00000ea000007802 */ /* 0x000fce0000000f00 */
[----:B0-23--:R-:W-:Y:S05]  /*0e90*/  CALL.REL.NOINC `($__internal_0_$__cuda_sm20_sqrt_rn_f32_slowpath) ;  /* 0x0000001400b87944 */ /* 0x00dfea0003c00000 */
[----:B------:R-:W-:Y:S05]  /*0ea0*/  BRA `(.L_x_38) ;  /* 0x0000000000107947 */ /* 0x000fea0003800000 */
.L_x_37:
[----:B0-23--:R-:W-:Y:S01]  /*0eb0*/  FMUL.FTZ R23, R0, R9 ;  /* 0x0000000900177220 */ /* 0x00dfe20000410000 */
[----:B------:R-:W-:-:S03]  /*0ec0*/  FMUL.FTZ R2, R9, 0.5 ;  /* 0x3f00000009027820 */ /* 0x000fc60000410000 */
[----:B------:R-:W-:-:S04]  /*0ed0*/  FFMA R0, -R23, R23, R0 ;  /* 0x0000001717007223 */ /* 0x000fc80000000100 */
[----:B------:R-:W-:-:S07]  /*0ee0*/  FFMA R23, R0, R2, R23 ;  /* 0x0000000200177223 */ /* 0x000fce0000000017 */
.L_x_38:
[----:B------:R-:W-:Y:S05]  /*0ef0*/  BSYNC.RECONVERGENT B0 ;  /* 0x0000000000007941 */ /* 0x000fea0003800200 */
.L_x_36:
[----:B------:R1:W-:Y:S02]  /*0f00*/  STG.E desc[UR6][R10.64], R23 ;  /* 0x000000170a007986 */ /* 0x0003e4000c101906 */
.L_x_33:
[----:B------:R-:W-:Y:S05]  /*0f10*/  BSYNC.RECONVERGENT B2 ;  /* 0x0000000000027941 */ /* 0x000fea0003800200 */
.L_x_32:
[----:B------:R-:W-:Y:S01]  /*0f20*/  VIADD R6, R6, 0x80 ;  /* 0x0000008006067836 */ /* 0x000fe20000000000 */
[----:B------:R-:W-:Y:S04]  /*0f30*/  BSSY.RECONVERGENT B2, `(.L_x_39) ;  /* 0x0000025000027945 */ /* 0x000fe80003800200 */
[----:B------:R-:W-:-:S13]  /*0f40*/  ISETP.GE.AND P0, PT, R6, R3, PT ;  /* 0x000000030600720c */ /* 0x000fda0003f06270 */
[----:B------:R-:W-:Y:S05]  /*0f50*/  @P0 BRA `(.L_x_40) ;  /* 0x0000000000880947 */ /* 0x000fea0003800000 */
[----:B------:R-:W4:Y:S01]  /*0f60*/  MUFU.RCP R0, R7 ;  /* 0x0000000700007308 */ /* 0x000f220000001000 */
[----:B------:R-:W-:Y:S01]  /*0f70*/  I2FP.F32.S32 R9, R6 ;  /* 0x0000000600097245 */ /* 0x000fe20000201400 */
[----:B------:R-:W-:Y:S04]  /*0f80*/  BSSY.RECONVERGENT B3, `(.L_x_41) ;  /* 0x000000d000037945 */ /* 0x000fe80003800200 */
[----:B------:R-:W-:-:S04]  /*0f90*/  FADD R6, R4, R9 ;  /* 0x0000000904067221 */ /* 0x000fc80000000000 */
[----:B------:R-:W5:Y:S01]  /*0fa0*/  FCHK P0, R6, R7 ;  /* 0x0000000706007302 */ /* 0x000f620000000000 */
[----:B----4-:R-:W-:-:S04]  /*0fb0*/  FFMA R13, -R7, R0, 1 ;  /* 0x3f800000070d7423 */ /* 0x010fc80000000100 */
[----:B------:R-:W-:-:S04]  /*0fc0*/  FFMA R0, R0, R13, R0 ;  /* 0x0000000d00007223 */ /* 0x000fc80000000000 */
[----:B------:R-:W-:-:S04]  /*0fd0*/  FFMA R2, R0, R6, RZ ;  /* 0x0000000600027223 */ /* 0x000fc800000000ff */
[----:B------:R-:W-:-:S04]  /*0fe0*/  FFMA R9, -R7, R2, R6 ;  /* 0x0000000207097223 */ /* 0x000fc80000000106 */
[----:B------:R-:W-:Y:S01]  /*0ff0*/  FFMA R0, R0, R9, R2 ;  /* 0x0000000900007223 */ /* 0x000fe20000000002 */
[----:B-----5:R-:W-:Y:S06]  /*1000*/  @!P0 BRA `(.L_x_42) ;  /* 0x0000000000108947 */ /* 0x020fec0003800000 */
[----:B------:R-:W-:Y:S02]  /*1010*/  MOV R0, R6 ;  /* 0x0000000600007202 */ /* 0x000fe40000000f00 */
[----:B------:R-:W-:Y:S02]  /*1020*/  MOV R24, R7 ;  /* 0x0000000700187202 */ /* 0x000fe40000000f00 */
[----:B------:R-:W-:-:S07]  /*1030*/  MOV R2, 0x1050 ;  /* 0x0000105000027802 */ /* 0x000fce0000000f00 */
[----:B0123--:R-:W-:Y:S05]  /*1040*/  CALL.REL.NOINC `($__internal_1_$__cuda_sm3x_div_rn_noftz_f32_slowpath) ;  /* 0x0000001400a47944 */ /* 0x00ffea0003c00000 */
.L_x_42:
[----:B------:R-:W-:Y:S05]  /*1050*/  BSYNC.RECONVERGENT B3 ;  /* 0x0000000000037941 */ /* 0x000fea0003800200 */
.L_x_41:
[----:B------:R-:W4:Y:S01]  /*1060*/  LDCU UR4, c[0x0][0x38c] ;  /* 0x00007180ff0477ac */ /* 0x000f220008000800 */
[----:B------:R-:W-:Y:S01]  /*1070*/  BSSY.RECONVERGENT B0, `(.L_x_43) ;  /* 0x000000f000007945 */ /* 0x000fe20003800200 */
[----:B----4-:R-:W-:-:S04]  /*1080*/  FADD R0, R0, -UR4 ;  /* 0x8000000400007e21 */ /* 0x010fc80008000000 */
[----:B------:R-:W-:-:S04]  /*1090*/  FMUL R0, R0, R0 ;  /* 0x0000000000007220 */ /* 0x000fc80000400000 */
[----:B------:R4:W5:Y:S01]  /*10a0*/  MUFU.RSQ R9, R0 ;  /* 0x0000000000097308 */ /* 0x0009620000001400 */
[----:B------:R-:W-:-:S04]  /*10b0*/  IADD3 R2, PT, PT, R0, -0xd000000, RZ ;  /* 0xf300000000027810 */ /* 0x000fc80007ffe0ff */
[----:B------:R-:W-:-:S13]  /*10c0*/  ISETP.GT.U32.AND P0, PT, R2, 0x727fffff, PT ;  /* 0x727fffff0200780c */ /* 0x000fda0003f04070 */
[----:B----45:R-:W-:Y:S05]  /*10d0*/  @!P0 BRA `(.L_x_44) ;  /* 0x0000000000108947 */ /* 0x030fea0003800000 */
[----:B------:R-:W-:Y:S01]  /*10e0*/  IMAD.MOV.U32 R2, RZ, RZ, R0 ;  /* 0x000000ffff027224 */ /* 0x000fe200078e0000 */
[----:B------:R-:W-:-:S07]  /*10f0*/  MOV R0, 0x1110 ;  /* 0x0000111000007802 */ /* 0x000fce0000000f00 */
[----:B0123--:R-:W-:Y:S05]  /*1100*/  CALL.REL.NOINC `($__internal_0_$__cuda_sm20_sqrt_rn_f32_slowpath) ;  /* 0x00000014001c7944 */ /* 0x00ffea0003c00000 */
[----:B------:R-:W-:Y:S05]  /*1110*/  BRA `(.L_x_45) ;  /* 0x0000000000107947 */ /* 0x000fea0003800000 */
.L_x_44:
[----:B0123--:R-:W-:Y:S01]  /*1120*/  FMUL.FTZ R23, R0, R9 ;  /* 0x0000000900177220 */ /* 0x00ffe20000410000 */
[----:B------:R-:W-:-:S03]  /*1130*/  FMUL.FTZ R2, R9, 0.5 ;  /* 0x3f00000009027820 */ /* 0x000fc60000410000 */
[----:B------:R-:W-:-:S04]  /*1140*/  FFMA R0, -R23, R23, R0 ;  /* 0x0000001717007223 */ /* 0x000fc80000000100 */
[----:B------:R-:W-:-:S07]  /*1150*/  FFMA R23, R0, R2, R23 ;  /* 0x0000000200177223 */ /* 0x000fce0000000017 */
.L_x_45:
[----:B------:R-:W-:Y:S05]  /*1160*/  BSYNC.RECONVERGENT B0 ;  /* 0x0000000000007941 */ /* 0x000fea0003800200 */
.L_x_43:
[----:B------:R4:W-:Y:S02]  /*1170*/  STG.E desc[UR6][R10.64+0x200], R23 ;  /* 0x000200170a007986 */ /* 0x0009e4000c101906 */
.L_x_40:
[----:B------:R-:W-:Y:S05]  /*1180*/  BSYNC.RECONVERGENT B2 ;  /* 0x0000000000027941 */ /* 0x000fea0003800200 */
.L_x_39:
[----:B------:R-:W-:-:S07]  /*1190*/  IADD3 R8, PT, PT, R8, 0x2, RZ ;  /* 0x0000000208087810 */ /* 0x000fce0007ffe0ff */
.L_x_31:
[----:B------:R-:W5:Y:S02]  /*11a0*/  LDC R0, c[0x0][0x388] ;  /* 0x0000e200ff007b82 */ /* 0x000f640000000800 */
[----:B-----5:R-:W-:-:S04]  /*11b0*/  LOP3.LUT R0, R0, 0x1, RZ, 0xc0, !PT ;  /* 0x0000000100007812 */ /* 0x020fc800078ec0ff */
[----:B------:R-:W-:-:S13]  /*11c0*/  ISETP.NE.U32.AND P0, PT, R0, 0x1, PT ;  /* 0x000000010000780c */ /* 0x000fda0003f05070 */
[----:B------:R-:W-:Y:S05]  /*11d0*/  @P0 EXIT ;  /* 0x000000000000094d */ /* 0x000fea0003800000 */
[----:B-1----:R-:W-:-:S04]  /*11e0*/  LEA R5, R8, R5, 0x7 ;  /* 0x0000000508057211 */ /* 0x002fc800078e38ff */
[----:B------:R-:W-:-:S13]  /*11f0*/  ISETP.GE.AND P0, PT, R5, R3, PT ;  /* 0x000000030500720c */ /* 0x000fda0003f06270 */
[----:B------:R-:W-:Y:S05]  /*1200*/  @P0 EXIT ;  /* 0x000000000000094d */ /* 0x000fea0003800000 */
[----:B------:R-:W1:Y:S01]  /*1210*/  MUFU.RCP R0, R7 ;  /* 0x0000000700007308 */ /* 0x000e620000001000 */
[----:B------:R-:W-:Y:S01]  /*1220*/  I2FP.F32.S32 R3, R5 ;  /* 0x0000000500037245 */ /* 0x000fe20000201400 */
[----:B------:R-:W-:Y:S04]  /*1230*/  BSSY.RECONVERGENT B2, `(.L_x_46) ;  /* 0x000000d000027945 */ /* 0x000fe80003800200 */
[----:B------:R-:W-:-:S04]  /*1240*/  FADD R4, R4, R3 ;  /* 0x0000000304047221 */ /* 0x000fc80000000000 */
[----:B------:R-:W5:Y:S01]  /*1250*/  FCHK P0, R4, R7 ;  /* 0x0000000704007302 */ /* 0x000f620000000000 */
[----:B-1----:R-:W-:-:S04]  /*1260*/  FFMA R9, -R7, R0, 1 ;  /* 0x3f80000007097423 */ /* 0x002fc80000000100 */
[----:B------:R-:W-:-:S04]  /*1270*/  FFMA R0, R0, R9, R0 ;  /* 0x0000000900007223 */ /* 0x000fc80000000000 */
[----:B------:R-:W-:-:S04]  /*1280*/  FFMA R2, R0, R4, RZ ;  /* 0x0000000400027223 */ /* 0x000fc800000000ff */
[----:B------:R-:W-:-:S04]  /*1290*/  FFMA R3, -R7, R2, R4 ;  /* 0x0000000207037223 */ /* 0x000fc80000000104 */
[----:B------:R-:W-:Y:S01]  /*12a0*/  FFMA R0, R0, R3, R2 ;  /* 0x0000000300007223 */ /* 0x000fe20000000002 */
[----:B-----5:R-:W-:Y:S06]  /*12b0*/  @!P0 BRA `(.L_x_47) ;  /* 0x0000000000108947 */ /* 0x020fec0003800000 */
[----:B------:R-:W-:Y:S01]  /*12c0*/  MOV R0, R4 ;  /* 0x0000000400007202 */ /* 0x000fe20000000f00 */
[----:B------:R-:W-:Y:S01]  /*12d0*/  IMAD.MOV.U32 R24, RZ, RZ, R7 ;  /* 0x000000ffff187224 */ /* 0x000fe200078e0007 */
[----:B------:R-:W-:-:S07]  /*12e0*/  MOV R2, 0x1300 ;  /* 0x0000130000027802 */ /* 0x000fce0000000f00 */
[----:B0-234-:R-:W-:Y:S05]  /*12f0*/  CALL.REL.NOINC `($__internal_1_$__cuda_sm3x_div_rn_noftz_f32_slowpath) ;  /* 0x0000001000f87944 */ /* 0x01dfea0003c00000 */
.L_x_47:
[----:B------:R-:W-:Y:S05]  /*1300*/  BSYNC.RECONVERGENT B2 ;  /* 0x0000000000027941 */ /* 0x000fea0003800200 */
.L_x_46:
[----:B------:R-:W1:Y:S01]  /*1310*/  LDCU UR4, c[0x0][0x38c] ;  /* 0x00007180ff0477ac */ /* 0x000e620008000800 */
[----:B------:R-:W-:Y:S01]  /*1320*/  BSSY.RECONVERGENT B0, `(.L_x_48) ;  /* 0x000000f000007945 */ /* 0x000fe20003800200 */
[----:B-1----:R-:W-:-:S04]  /*1330*/  FADD R0, R0, -UR4 ;  /* 0x8000000400007e21 */ /* 0x002fc80008000000 */
[----:B------:R-:W-:-:S04]  /*1340*/  FMUL R0, R0, R0 ;  /* 0x0000000000007220 */ /* 0x000fc80000400000 */
[----:B------:R1:W5:Y:S01]  /*1350*/  MUFU.RSQ R3, R0 ;  /* 0x0000000000037308 */ /* 0x0003620000001400 */
[----:B------:R-:W-:-:S04]  /*1360*/  IADD3 R2, PT, PT, R0, -0xd000000, RZ ;  /* 0xf300000000027810 */ /* 0x000fc80007ffe0ff */
[----:B------:R-:W-:-:S13]  /*1370*/  ISETP.GT.U32.AND P0, PT, R2, 0x727fffff, PT ;  /* 0x727fffff0200780c */ /* 0x000fda0003f04070 */
[----:B-1---5:R-:W-:Y:S05]  /*1380*/  @!P0 BRA `(.L_x_49) ;  /* 0x0000000000108947 */ /* 0x022fea0003800000 */
[----:B------:R-:W-:Y:S02]  /*1390*/  MOV R2, R0 ;  /* 0x0000000000027202 */ /* 0x000fe40000000f00 */
[----:B------:R-:W-:-:S07]  /*13a0*/  MOV R0, 0x13c0 ;  /* 0x000013c000007802 */ /* 0x000fce0000000f00 */
[----:B0-234-:R-:W-:Y:S05]  /*13b0*/  CALL.REL.NOINC `($__internal_0_$__cuda_sm20_sqrt_rn_f32_slowpath) ;  /* 0x0000001000707944 */ /* 0x01dfea0003c00000 */
[----:B------:R-:W-:Y:S05]  /*13c0*/  BRA `(.L_x_50) ;  /* 0x0000000000107947 */ /* 0x000fea0003800000 */
.L_x_49:
[----:B0-234-:R-:W-:Y:S01]  /*13d0*/  FMUL.FTZ R23, R0, R3 ;  /* 0x0000000300177220 */ /* 0x01dfe20000410000 */
[----:B------:R-:W-:-:S03]  /*13e0*/  FMUL.FTZ R2, R3, 0.5 ;  /* 0x3f00000003027820 */ /* 0x000fc60000410000 */
[----:B------:R-:W-:-:S04]  /*13f0*/  FFMA R0, -R23, R23, R0 ;  /* 0x0000001717007223 */ /* 0x000fc80000000100 */
[----:B------:R-:W-:-:S07]  /*1400*/  FFMA R23, R0, R2, R23 ;  /* 0x0000000200177223 */ /* 0x000fce0000000017 */
.L_x_50:
[----:B------:R-:W-:Y:S05]  /*1410*/  BSYNC.RECONVERGENT B0 ;  /* 0x0000000000007941 */ /* 0x000fea0003800200 */
.L_x_48:
[----:B------:R-:W-:-:S05]  /*1420*/  IMAD.WIDE R14, R5, 0x4, R14 ;  /* 0x00000004050e7825 */ /* 0x000fca00078e020e */
[----:B------:R-:W-:Y:S01]  /*1430*/  STG.E desc[UR6][R14.64], R23 ;  /* 0x000000170e007986 */ /* 0x000fe2000c101906 */
[----:B------:R-:W-:Y:S05]  /*1440*/  EXIT ;  /* 0x000000000000794d */ /* 0x000fea0003800000 */
.L_x_0:
        /* <DEDUP_REMOVED lines=11> */
[----:B-1----:R-:W-:Y:S01]  /*1500*/  VIADD R5, R8, 0x100 ;  /* 0x0000010008057836 */ /* 0x002fe20000000000 */
[----:B------:R-:W-:Y:S01]  /*1510*/  LOP3.LUT R11, R10, 0x7ffffffc, RZ, 0xc0, !PT ;  /* 0x7ffffffc0a0b7812 */ /* 0x000fe200078ec0ff */
[----:B------:R-:W0:Y:S01]  /*1520*/  LDCU UR4, c[0x0][0x38c] ;  /* 0x00007180ff0477ac */ /* 0x000e220008000800 */
[----:B------:R-:W-:Y:S02]  /*1530*/  MOV R3, R8 ;  /* 0x0000000800037202 */ /* 0x000fe40000000f00 */
[----:B------:R-:W-:Y:S02]  /*1540*/  IADD3.X R13, PT, PT, RZ, R15, RZ, P0, !PT ;  /* 0x0000000fff0d7210 */ /* 0x000fe400007fe4ff */
[----:B------:R-:W-:-:S07]  /*1550*/  IADD3 R10, PT, PT, -R11, RZ, RZ ;  /* 0x000000ff0b0a7210 */ /* 0x000fce0007ffe1ff */
.L_x_72:
[----:B------:R-:W1:Y:S01]  /*1560*/  MUFU.RCP R17, R6 ;  /* 0x0000000600117308 */ /* 0x000e620000001000 */
[----:B------:R-:W-:Y:S01]  /*1570*/  VIADD R0, R5, 0xffffff00 ;  /* 0xffffff0005007836 */ /* 0x000fe20000000000 */
[----:B------:R-:W-:Y:S04]  /*1580*/  BSSY.RECONVERGENT B2, `(.L_x_52) ;  /* 0x000000f000027945 */ /* 0x000fe80003800200 */
[----:B------:R-:W-:-:S05]  /*1590*/  I2FP.F32.S32 R9, R0 ;  /* 0x0000000000097245 */ /* 0x000fca0000201400 */
[----:B------:R-:W-:-:S04]  /*15a0*/  FADD R19, R4, R9 ;  /* 0x0000000904137221 */ /* 0x000fc80000000000 */
[----:B------:R-:W2:Y:S01]  /*15b0*/  FCHK P0, R19, R6 ;  /* 0x0000000613007302 */ /* 0x000ea20000000000 */
[----:B-1----:R-:W-:-:S04]  /*15c0*/  FFMA R0, -R6, R17, 1 ;  /* 0x3f80000006007423 */ /* 0x002fc80000000111 */
[----:B------:R-:W-:Y:S01]  /*15d0*/  FFMA R0, R17, R0, R17 ;  /* 0x0000000011007223 */ /* 0x000fe20000000011 */
[----:B------:R-:W-:-:S04]  /*15e0*/  IMAD.WIDE R16, R3, 0x4, R12 ;  /* 0x0000000403107825 */ /* 0x000fc800078e020c */
[----:B------:R-:W-:-:S04]  /*15f0*/  FFMA R9, R0, R19, RZ ;  /* 0x0000001300097223 */ /* 0x000fc800000000ff */
[----:B------:R-:W-:-:S04]  /*1600*/  FFMA R2, -R6, R9, R19 ;  /* 0x0000000906027223 */ /* 0x000fc80000000113 */
[----:B------:R-:W-:Y:S01]  /*1610*/  FFMA R0, R0, R2, R9 ;  /* 0x0000000200007223 */ /* 0x000fe20000000009 */
[----:B--2---:R-:W-:Y:S06]  /*1620*/  @!P0 BRA `(.L_x_53) ;  /* 0x0000000000108947 */ /* 0x004fec0003800000 */
[----:B------:R-:W-:Y:S02]  /*1630*/  MOV R0, R19 ;  /* 0x0000001300007202 */ /* 0x000fe40000000f00 */
[----:B------:R-:W-:Y:S02]  /*1640*/  MOV R24, R6 ;  /* 0x0000000600187202 */ /* 0x000fe40000000f00 */
[----:B------:R-:W-:-:S07]  /*1650*/  MOV R2, 0x1670 ;  /* 0x0000167000027802 */ /* 0x000fce0000000f00 */
[----:B0-----:R-:W-:Y:S05]  /*1660*/  CALL.REL.NOINC `($__internal_1_$__cuda_sm3x_div_rn_noftz_f32_slowpath) ;  /* 0x00000010001c7944 */ /* 0x001fea0003c00000 */
.L_x_53:
[----:B0-----:R-:W-:Y:S05]  /*1670*/  BSYNC.RECONVERGENT B2 ;  /* 0x0000000000027941 */ /* 0x001fea0003800200 */
.L_x_52:
[----:B------:R-:W-:Y:S01]  /*1680*/  FADD R0, R0, -UR4 ;  /* 0x8000000400007e21 */ /* 0x000fe20008000000 */
[----:B------:R-:W-:Y:S03]  /*1690*/  BSSY.RECONVERGENT B0, `(.L_x_54) ;  /* 0x000000e000007945 */ /* 0x000fe60003800200 */
[----:B------:R-:W-:-:S04]  /*16a0*/  FMUL R0, R0, R0 ;  /* 0x0000000000007220 */ /* 0x000fc80000400000 */
[----:B------:R0:W1:Y:S01]  /*16b0*/  MUFU.RSQ R9, R0 ;  /* 0x0000000000097308 */ /* 0x0000620000001400 */
[----:B------:R-:W-:-:S04]  /*16c0*/  IADD3 R2, PT, PT, R0, -0xd000000, RZ ;  /* 0xf300000000027810 */ /* 0x000fc80007ffe0ff */
[----:B------:R-:W-:-:S13]  /*16d0*/  ISETP.GT.U32.AND P0, PT, R2, 0x727fffff, PT ;  /* 0x727fffff0200780c */ /* 0x000fda0003f04070 */
[----:B01----:R-:W-:Y:S05]  /*16e0*/  @!P0 BRA `(.L_x_55) ;  /* 0x0000000000108947 */ /* 0x003fea0003800000 */
[----:B------:R-:W-:Y:S01]  /*16f0*/  IMAD.MOV.U32 R2, RZ, RZ, R0 ;  /* 0x000000ffff027224 */ /* 0x000fe200078e0000 */
[----:B------:R-:W-:-:S07]  /*1700*/  MOV R0, 0x1720 ;  /* 0x0000172000007802 */ /* 0x000fce0000000f00 */
[----:B------:R-:W-:Y:S05]  /*1710*/  CALL.REL.NOINC `($__internal_0_$__cuda_sm20_sqrt_rn_f32_slowpath) ;  /* 0x0000000c00987944 */ /* 0x000fea0003c00000 */
[----:B------:R-:W-:Y:S05]  /*1720*/  BRA `(.L_x_56) ;  /* 0x0000000000107947 */ /* 0x000fea0003800000 */
.L_x_55:
[----:B------:R-:W-:Y:S01]  /*1730*/  FMUL.FTZ R23, R0, R9 ;  /* 0x0000000900177220 */ /* 0x000fe20000410000 */
[----:B------:R-:W-:-:S03]  /*1740*/  FMUL.FTZ R2, R9, 0.5 ;  /* 0x3f00000009027820 */ /* 0x000fc60000410000 */
[----:B------:R-:W-:-:S04]  /*1750*/  FFMA R0, -R23, R23, R0 ;  /* 0x0000001717007223 */ /* 0x000fc80000000100 */
[----:B------:R-:W-:-:S07]  /*1760*/  FFMA R23, R0, R2, R23 ;  /* 0x0000000200177223 */ /* 0x000fce0000000017 */
.L_x_56:
[----:B------:R-:W-:Y:S05]  /*1770*/  BSYNC.RECONVERGENT B0 ;  /* 0x0000000000007941 */ /* 0x000fea0003800200 */
.L_x_54:
[----:B------:R-:W0:Y:S01]  /*1780*/  MUFU.RCP R21, R6 ;  /* 0x0000000600157308 */ /* 0x000e220000001000 */
[----:B------:R-:W-:Y:S01]  /*1790*/  IADD3 R0, PT, PT, R5, -0x80, RZ ;  /* 0xffffff8005007810 */ /* 0x000fe20007ffe0ff */
[----:B------:R1:W-:Y:S01]  /*17a0*/  STG.E desc[UR6][R16.64+-0x400], R23 ;  /* 0xfffc001710007986 */ /* 0x0003e2000c101906 */
[----:B------:R-:W-:Y:S02]  /*17b0*/  BSSY.RECONVERGENT B2, `(.L_x_57) ;  /* 0x000000e000027945 */ /* 0x000fe40003800200 */
[----:B------:R-:W-:-:S05]  /*17c0*/  I2FP.F32.S32 R9, R0 ;  /* 0x0000000000097245 */ /* 0x000fca0000201400 */
[----:B------:R-:W-:-:S04]  /*17d0*/  FADD R19, R4, R9 ;  /* 0x0000000904137221 */ /* 0x000fc80000000000 */
[----:B------:R-:W2:Y:S01]  /*17e0*/  FCHK P0, R19, R6 ;  /* 0x0000000613007302 */ /* 0x000ea20000000000 */
[----:B0-----:R-:W-:-:S04]  /*17f0*/  FFMA R0, -R6, R21, 1 ;  /* 0x3f80000006007423 */ /* 0x001fc80000000115 */
[----:B------:R-:W-:-:S04]  /*1800*/  FFMA R0, R21, R0, R21 ;  /* 0x0000000015007223 */ /* 0x000fc80000000015 */
[----:B------:R-:W-:-:S04]  /*1810*/  FFMA R9, R0, R19, RZ ;  /* 0x0000001300097223 */ /* 0x000fc800000000ff */
[----:B------:R-:W-:-:S04]  /*1820*/  FFMA R2, -R6, R9, R19 ;  /* 0x0000000906027223 */ /* 0x000fc80000000113 */
[----:B------:R-:W-:Y:S01]  /*1830*/  FFMA R0, R0, R2, R9 ;  /* 0x0000000200007223 */ /* 0x000fe20000000009 */
[----:B-12---:R-:W-:Y:S06]  /*1840*/  @!P0 BRA `(.L_x_58) ;  /* 0x0000000000108947 */ /* 0x006fec0003800000 */
[----:B------:R-:W-:Y:S02]  /*1850*/  MOV R0, R19 ;  /* 0x0000001300007202 */ /* 0x000fe40000000f00 */
[----:B------:R-:W-:Y:S02]  /*1860*/  MOV R24, R6 ;  /* 0x0000000600187202 */ /* 0x000fe40000000f00 */
[----:B------:R-:W-:-:S07]  /*1870*/  MOV R2, 0x1890 ;  /* 0x0000189000027802 */ /* 0x000fce0000000f00 */
[----:B------:R-:W-:Y:S05]  /*1880*/  CALL.REL.NOINC `($__internal_1_$__cuda_sm3x_div_rn_noftz_f32_slowpath) ;  /* 0x0000000c00947944 */ /* 0x000fea0003c00000 */
.L_x_58:
[----:B------:R-:W-:Y:S05]  /*1890*/  BSYNC.RECONVERGENT B2 ;  /* 0x0000000000027941 */ /* 0x000fea0003800200 */
.L_x_57:
        /* <DEDUP_REMOVED lines=11> */
.L_x_60:
[----:B------:R-:W-:Y:S01]  /*1950*/  FMUL.FTZ R23, R0, R9 ;  /* 0x0000000900177220 */ /* 0x000fe20000410000 */
[----:B------:R-:W-:-:S03]  /*1960*/  FMUL.FTZ R2, R9, 0.5 ;  /* 0x3f00000009027820 */ /* 0x000fc60000410000 */
[----:B------:R-:W-:-:S04]  /*1970*/  FFMA R0, -R23, R23, R0 ;  /* 0x0000001717007223 */ /* 0x000fc80000000100 */
[----:B------:R-:W-:-:S07]  /*1980*/  FFMA R23, R0, R2, R23 ;  /* 0x0000000200177223 */ /* 0x000fce0000000017 */
.L_x_61:
[----:B------:R-:W-:Y:S05]  /*1990*/  BSYNC.RECONVERGENT B0 ;  /* 0x0000000000007941 */ /* 0x000fea0003800200 */
.L_x_59:
[----:B------:R-:W0:Y:S01]  /*19a0*/  MUFU.RCP R21, R6 ;  /* 0x0000000600157308 */ /* 0x000e220000001000 */
[----:B------:R-:W-:Y:S01]  /*19b0*/  I2FP.F32.S32 R9, R5 ;  /* 0x0000000500097245 */ /* 0x000fe20000201400 */
[----:B------:R1:W-:Y:S01]  /*19c0*/  STG.E desc[UR6][R16.64+-0x200], R23 ;  /* 0xfffe001710007986 */ /* 0x0003e2000c101906 */
[----:B------:R-:W-:Y:S03]  /*19d0*/  BSSY.RECONVERGENT B2, `(.L_x_62) ;  /* 0x000000e000027945 */ /* 0x000fe60003800200 */
[----:B------:R-:W-:-:S04]  /*19e0*/  FADD R19, R4, R9 ;  /* 0x0000000904137221 */ /* 0x000fc80000000000 */
[----:B------:R-:W2:Y:S01]  /*19f0*/  FCHK P0, R19, R6 ;  /* 0x0000000613007302 */ /* 0x000ea20000000000 */
[----:B0-----:R-:W-:-:S04]  /*1a00*/  FFMA R0, -R6, R21, 1 ;  /* 0x3f80000006007423 */ /* 0x001fc80000000115 */
[----:B------:R-:W-:-:S04]  /*1a10*/  FFMA R0, R21, R0, R21 ;  /* 0x0000000015007223 */ /* 0x000fc80000000015 */
[----:B------:R-:W-:-:S04]  /*1a20*/  FFMA R9, R0, R19, RZ ;  /* 0x0000001300097223 */ /* 0x000fc800000000ff */
[----:B------:R-:W-:-:S04]  /*1a30*/  FFMA R2, -R6, R9, R19 ;  /* 0x0000000906027223 */ /* 0x000fc80000000113 */
[----:B------:R-:W-:Y:S01]  /*1a40*/  FFMA R0, R0, R2, R9 ;  /* 0x0000000200007223 */ /* 0x000fe20000000009 */
[----:B------:R-:W-:Y:S01]  /*1a50*/  IADD3 R9, PT, PT, R5, 0x80, RZ ;  /* 0x0000008005097810 */ /* 0x000fe20007ffe0ff */
[----:B-12---:R-:W-:Y:S06]  /*1a60*/  @!P0 BRA `(.L_x_63) ;  /* 0x0000000000108947 */ /* 0x006fec0003800000 */
[----:B------:R-:W-:Y:S01]  /*1a70*/  MOV R0, R19 ;  /* 0x0000001300007202 */ /* 0x000fe20000000f00 */
[----:B------:R-:W-:Y:S01]  /*1a80*/  IMAD.MOV.U32 R24, RZ, RZ, R6 ;  /* 0x000000ffff187224 */ /* 0x000fe200078e0006 */
[----:B------:R-:W-:-:S07]  /*1a90*/  MOV R2, 0x1ab0 ;  /* 0x00001ab000027802 */ /* 0x000fce0000000f00 */
[----:B------:R-:W-:Y:S05]  /*1aa0*/  CALL.REL.NOINC `($__internal_1_$__cuda_sm3x_div_rn_noftz_f32_slowpath) ;  /* 0x0000000c000c7944 */ /* 0x000fea0003c00000 */
.L_x_63:
[----:B------:R-:W-:Y:S05]  /*1ab0*/  BSYNC.RECONVERGENT B2 ;  /* 0x0000000000027941 */ /* 0x000fea0003800200 */
.L_x_62:
[----:B------:R-:W-:Y:S01]  /*1ac0*/  FADD R0, R0, -UR4 ;  /* 0x8000000400007e21 */ /* 0x000fe20008000000 */
[----:B------:R-:W-:Y:S03]  /*1ad0*/  BSSY.RECONVERGENT B0, `(.L_x_64) ;  /* 0x000000e000007945 */ /* 0x000fe60003800200 */
[----:B------:R-:W-:-:S04]  /*1ae0*/  FMUL R0, R0, R0 ;  /* 0x0000000000007220 */ /* 0x000fc80000400000 */
[----:B------:R0:W1:Y:S01]  /*1af0*/  MUFU.RSQ R19, R0 ;  /* 0x0000000000137308 */ /* 0x0000620000001400 */
[----:B------:R-:W-:-:S04]  /*1b00*/  IADD3 R2, PT, PT, R0, -0xd000000, RZ ;  /* 0xf300000000027810 */ /* 0x000fc80007ffe0ff */
[----:B------:R-:W-:-:S13]  /*1b10*/  ISETP.GT.U32.AND P0, PT, R2, 0x727fffff, PT ;  /* 0x727fffff0200780c */ /* 0x000fda0003f04070 */
[----:B01----:R-:W-:Y:S05]  /*1b20*/  @!P0 BRA `(.L_x_65) ;  /* 0x0000000000108947 */ /* 0x003fea0003800000 */
[----:B------:R-:W-:Y:S02]  /*1b30*/  MOV R2, R0 ;  /* 0x0000000000027202 */ /* 0x000fe40000000f00 */
[----:B------:R-:W-:-:S07]  /*1b40*/  MOV R0, 0x1b60 ;  /* 0x00001b6000007802 */ /* 0x000fce0000000f00 */
[----:B------:R-:W-:Y:S05]  /*1b50*/  CALL.REL.NOINC `($__internal_0_$__cuda_sm20_sqrt_rn_f32_slowpath) ;  /* 0x0000000800887944 */ /* 0x000fea0003c00000 */
[----:B------:R-:W-:Y:S05]  /*1b60*/  BRA `(.L_x_66) ;  /* 0x0000000000107947 */ /* 0x000fea0003800000 */
.L_x_65:
[----:B------:R-:W-:Y:S01]  /*1b70*/  FMUL.FTZ R23, R0, R19 ;  /* 0x0000001300177220 */ /* 0x000fe20000410000 */
[----:B------:R-:W-:-:S03]  /*1b80*/  FMUL.FTZ R2, R19, 0.5 ;  /* 0x3f00000013027820 */ /* 0x000fc60000410000 */
[----:B------:R-:W-:-:S04]  /*1b90*/  FFMA R0, -R23, R23, R0 ;  /* 0x0000001717007223 */ /* 0x000fc80000000100 */
[----:B------:R-:W-:-:S07]  /*1ba0*/  FFMA R23, R0, R2, R23 ;  /* 0x0000000200177223 */ /* 0x000fce0000000017 */
.L_x_66:
[----:B------:R-:W-:Y:S05]  /*1bb0*/  BSYNC.RECONVERGENT B0 ;  /* 0x0000000000007941 */ /* 0x000fea0003800200 */
.L_x_64:
        /* <DEDUP_REMOVED lines=12> */
[----:B------:R-:W-:Y:S01]  /*1c80*/  MOV R0, R19 ;  /* 0x0000001300007202 */ /* 0x000fe20000000f00 */
[----:B------:R-:W-:Y:S01]  /*1c90*/  IMAD.MOV.U32 R24, RZ, RZ, R6 ;  /* 0x000000ffff187224 */ /* 0x000fe200078e0006 */
[----:B------:R-:W-:-:S07]  /*1ca0*/  MOV R2, 0x1cc0 ;  /* 0x00001cc000027802 */ /* 0x000fce0000000f00 */
[----:B------:R-:W-:Y:S05]  /*1cb0*/  CALL.REL.NOINC `($__internal_1_$__cuda_sm3x_div_rn_noftz_f32_slowpath) ;  /* 0x0000000800887944 */ /* 0x000fea0003c00000 */
.L_x_68:
[----:B------:R-:W-:Y:S05]  /*1cc0*/  BSYNC.RECONVERGENT B2 ;  /* 0x0000000000027941 */ /* 0x000fea0003800200 */
.L_x_67:
        /* <DEDUP_REMOVED lines=11> */
.L_x_70:
[----:B------:R-:W-:Y:S01]  /*1d80*/  FMUL.FTZ R23, R0, R9 ;  /* 0x0000000900177220 */ /* 0x000fe20000410000 */
[----:B------:R-:W-:-:S03]  /*1d90*/  FMUL.FTZ R2, R9, 0.5 ;  /* 0x3f00000009027820 */ /* 0x000fc60000410000 */
[----:B------:R-:W-:-:S04]  /*1da0*/  FFMA R0, -R23, R23, R0 ;  /* 0x0000001717007223 */ /* 0x000fc80000000100 */
[----:B------:R-:W-:-:S07]  /*1db0*/  FFMA R23, R0, R2, R23 ;  /* 0x0000000200177223 */ /* 0x000fce0000000017 */
.L_x_71:
[----:B------:R-:W-:Y:S05]  /*1dc0*/  BSYNC.RECONVERGENT B0 ;  /* 0x0000000000007941 */ /* 0x000fea0003800200 */
.L_x_69:
[----:B------:R2:W-:Y:S01]  /*1dd0*/  STG.E desc[UR6][R16.64+0x200], R23 ;  /* 0x0002001710007986 */ /* 0x0005e2000c101906 */
[----:B------:R-:W-:Y:S01]  /*1de0*/  IADD3 R10, PT, PT, R10, 0x4, RZ ;  /* 0x000000040a0a7810 */ /* 0x000fe20007ffe0ff */
[----:B------:R-:W-:Y:S01]  /*1df0*/  VIADD R5, R5, 0x200 ;  /* 0x0000020005057836 */ /* 0x000fe20000000000 */
[----:B------:R-:W-:Y:S02]  /*1e00*/  IADD3 R3, PT, PT, R3, 0x200, RZ ;  /* 0x0000020003037810 */ /* 0x000fe40007ffe0ff */
[----:B------:R-:W-:-:S13]  /*1e10*/  ISETP.NE.AND P0, PT, R10, RZ, PT ;  /* 0x000000ff0a00720c */ /* 0x000fda0003f05270 */
[----:B--2---:R-:W-:Y:S05]  /*1e20*/  @P0 BRA `(.L_x_72) ;  /* 0xfffffff400cc0947 */ /* 0x004fea000383ffff */
.L_x_51:
[----:B------:R-:W-:-:S13]  /*1e30*/  ISETP.NE.AND P0, PT, R7, RZ, PT ;  /* 0x000000ff0700720c */ /* 0x000fda0003f05270 */
[----:B------:R-:W-:Y:S05]  /*1e40*/  @!P0 EXIT ;  /* 0x000000000000894d */ /* 0x000fea0003800000 */
[----:B------:R-:W-:-:S13]  /*1e50*/  ISETP.NE.AND P0, PT, R7, 0x1, PT ;  /* 0x000000010700780c */ /* 0x000fda0003f05270 */
[----:B------:R-:W-:Y:S05]  /*1e60*/  @!P0 BRA `(.L_x_73) ;  /* 0x0000000400208947 */ /* 0x000fea0003800000 */
[----:B------:R-:W0:Y:S01]  /*1e70*/  MUFU.RCP R9, R6 ;  /* 0x0000000600097308 */ /* 0x000e220000001000 */
[----:B-1----:R-:W-:Y:S01]  /*1e80*/  LEA R3, R11, R8, 0x7 ;  /* 0x000000080b037211 */ /* 0x002fe200078e38ff */
[----:B------:R-:W-:Y:S03]  /*1e90*/  BSSY.RECONVERGENT B2, `(.L_x_74) ;  /* 0x000000e000027945 */ /* 0x000fe60003800200 */
[----:B------:R-:W-:-:S05]  /*1ea0*/  I2FP.F32.S32 R5, R3 ;  /* 0x0000000300057245 */ /* 0x000fca0000201400 */
[----:B------:R-:W-:-:S04]  /*1eb0*/  FADD R7, R4, R5 ;  /* 0x0000000504077221 */ /* 0x000fc80000000000 */
[----:B------:R-:W1:Y:S01]  /*1ec0*/  FCHK P0, R7, R6 ;  /* 0x0000000607007302 */ /* 0x000e620000000000 */
[----:B0-----:R-:W-:-:S04]  /*1ed0*/  FFMA R0, -R6, R9, 1 ;  /* 0x3f80000006007423 */ /* 0x001fc80000000109 */
[----:B------:R-:W-:-:S04]  /*1ee0*/  FFMA R0, R9, R0, R9 ;  /* 0x0000000009007223 */ /* 0x000fc80000000009 */
[----:B------:R-:W-:-:S04]  /*1ef0*/  FFMA R5, R0, R7, RZ ;  /* 0x0000000700057223 */ /* 0x000fc800000000ff */
[----:B------:R-:W-:-:S04]  /*1f00*/  FFMA R2, -R6, R5, R7 ;  /* 0x0000000506027223 */ /* 0x000fc80000000107 */
[----:B------:R-:W-:Y:S01]  /*1f10*/  FFMA R0, R0, R2, R5 ;  /* 0x0000000200007223 */ /* 0x000fe20000000005 */
[----:B-1----:R-:W-:Y:S06]  /*1f20*/  @!P0 BRA `(.L_x_75) ;  /* 0x0000000000108947 */ /* 0x002fec0003800000 */
[----:B------:R-:W-:Y:S01]  /*1f30*/  MOV R0, R7 ;  /* 0x0000000700007202 */ /* 0x000fe20000000f00 */
[----:B------:R-:W-:Y:S01]  /*1f40*/  IMAD.MOV.U32 R24, RZ, RZ, R6 ;  /* 0x000000ffff187224 */ /* 0x000fe200078e0006 */
[----:B------:R-:W-:-:S07]  /*1f50*/  MOV R2, 0x1f70 ;  /* 0x00001f7000027802 */ /* 0x000fce0000000f00 */
[----:B------:R-:W-:Y:S05]  /*1f60*/  CALL.REL.NOINC `($__internal_1_$__cuda_sm3x_div_rn_noftz_f32_slowpath) ;  /* 0x0000000400dc7944 */ /* 0x000fea0003c00000 */
.L_x_75:
[----:B------:R-:W-:Y:S05]  /*1f70*/  BSYNC.RECONVERGENT B2 ;  /* 0x0000000000027941 */ /* 0x000fea0003800200 */
.L_x_74:
[----:B------:R-:W0:Y:S01]  /*1f80*/  LDCU UR4, c[0x0][0x38c] ;  /* 0x00007180ff0477ac */ /* 0x000e220008000800 */
[----:B------:R-:W-:Y:S01]  /*1f90*/  BSSY.RECONVERGENT B0, `(.L_x_76) ;  /* 0x000000f000007945 */ /* 0x000fe20003800200 */
[----:B0-----:R-:W-:-:S04]  /*1fa0*/  FADD R0, R0, -UR4 ;  /* 0x8000000400007e21 */ /* 0x001fc80008000000 */
        /* <DEDUP_REMOVED lines=9> */
.L_x_77:
[----:B------:R-:W-:Y:S01]  /*2040*/  FMUL.FTZ R23, R0, R5 ;  /* 0x0000000500177220 */ /* 0x000fe20000410000 */
[----:B------:R-:W-:-:S03]  /*2050*/  FMUL.FTZ R2, R5, 0.5 ;  /* 0x3f00000005027820 */ /* 0x000fc60000410000 */
[----:B------:R-:W-:-:S04]  /*2060*/  FFMA R0, -R23, R23, R0 ;  /* 0x0000001717007223 */ /* 0x000fc80000000100 */
[----:B------:R-:W-:-:S07]  /*2070*/  FFMA R23, R0, R2, R23 ;  /* 0x0000000200177223 */ /* 0x000fce0000000017 */
.L_x_78:
[----:B------:R-:W-:Y:S05]  /*2080*/  BSYNC.RECONVERGENT B0 ;  /* 0x0000000000007941 */ /* 0x000fea0003800200 */
.L_x_76:
[----:B------:R-:W0:Y:S01]  /*2090*/  MUFU.RCP R7, R6 ;  /* 0x0000000600077308 */ /* 0x000e220000001000 */
[C---:B------:R-:W-:Y:S01]  /*20a0*/  IADD3 R0, PT, PT, R3.reuse, 0x80, RZ ;  /* 0x0000008003007810 */ /* 0x040fe20007ffe0ff */
[----:B------:R-:W-:Y:S01]  /*20b0*/  IMAD.WIDE R12, R3, 0x4, R14 ;  /* 0x00000004030c7825 */ /* 0x000fe200078e020e */
[----:B------:R-:W-:Y:S02]  /*20c0*/  BSSY.RECONVERGENT B2, `(.L_x_79) ;  /* 0x000000f000027945 */ /* 0x000fe40003800200 */
[----:B------:R-:W-:Y:S02]  /*20d0*/  I2FP.F32.S32 R3, R0 ;  /* 0x0000000000037245 */ /* 0x000fe40000201400 */
[----:B------:R1:W-:Y:S03]  /*20e0*/  STG.E desc[UR6][R12.64], R23 ;  /* 0x000000170c007986 */ /* 0x0003e6000c101906 */
        /* <DEDUP_REMOVED lines=8> */
[----:B------:R-:W-:Y:S01]  /*2170*/  IMAD.MOV.U32 R0, RZ, RZ, R5 ;  /* 0x000000ffff007224 */ /* 0x000fe200078e0005 */
[----:B------:R-:W-:Y:S02]  /*2180*/  MOV R24, R6 ;  /* 0x0000000600187202 */ /* 0x000fe40000000f00 */
[----:B------:R-:W-:-:S07]  /*2190*/  MOV R2, 0x21b0 ;  /* 0x000021b000027802 */ /* 0x000fce0000000f00 */
[----:B------:R-:W-:Y:S05]  /*21a0*/  CALL.REL.NOINC `($__internal_1_$__cuda_sm3x_div_rn_noftz_f32_slowpath) ;  /* 0x00000004004c7944 */ /* 0x000fea0003c00000 */
.L_x_80:
[----:B------:R-:W-:Y:S05]  /*21b0*/  BSYNC.RECONVERGENT B2 ;  /* 0x0000000000027941 */ /* 0x000fea0003800200 */
.L_x_79:
        /* <DEDUP_REMOVED lines=12> */
.L_x_82:
[----:B------:R-:W-:Y:S01]  /*2280*/  FMUL.FTZ R23, R0, R3 ;  /* 0x0000000300177220 */ /* 0x000fe20000410000 */
[----:B------:R-:W-:-:S03]  /*2290*/  FMUL.FTZ R2, R3, 0.5 ;  /* 0x3f00000003027820 */ /* 0x000fc60000410000 */
[----:B------:R-:W-:-:S04]  /*22a0*/  FFMA R0, -R23, R23, R0 ;  /* 0x0000001717007223 */ /* 0x000fc80000000100 */
[----:B------:R-:W-:-:S07]  /*22b0*/  FFMA R23, R0, R2, R23 ;  /* 0x0000000200177223 */ /* 0x000fce0000000017 */
.L_x_83:
[----:B------:R-:W-:Y:S05]  /*22c0*/  BSYNC.RECONVERGENT B0 ;  /* 0x0000000000007941 */ /* 0x000fea0003800200 */
.L_x_81:
[----:B------:R0:W-:Y:S01]  /*22d0*/  STG.E desc[UR6][R12.64+0x200], R23 ;  /* 0x000200170c007986 */ /* 0x0001e2000c101906 */
[----:B------:R-:W-:-:S07]  /*22e0*/  VIADD R11, R11, 0x2 ;  /* 0x000000020b0b7836 */ /* 0x000fce0000000000 */
.L_x_73:
[----:B------:R-:W2:Y:S02]  /*22f0*/  LDC R0, c[0x0][0x388] ;  /* 0x0000e200ff007b82 */ /* 0x000ea40000000800 */
[----:B--2---:R-:W-:-:S04]  /*2300*/  LOP3.LUT R0, R0, 0x1, RZ, 0xc0, !PT ;  /* 0x0000000100007812 */ /* 0x004fc800078ec0ff */
[----:B------:R-:W-:-:S13]  /*2310*/  ISETP.NE.U32.AND P0, PT, R0, 0x1, PT ;  /* 0x000000010000780c */ /* 0x000fda0003f05070 */
[----:B------:R-:W-:Y:S05]  /*2320*/  @P0 EXIT ;  /* 0x000000000000094d */ /* 0x000fea0003800000 */
[----:B------:R-:W2:Y:S01]  /*2330*/  MUFU.RCP R7, R6 ;  /* 0x0000000600077308 */ /* 0x000ea20000001000 */
[----:B-1----:R-:W-:Y:S01]  /*2340*/  LEA R11, R11, R8, 0x7 ;  /* 0x000000080b0b7211 */ /* 0x002fe200078e38ff */
[----:B------:R-:W-:Y:S03]  /*2350*/  BSSY.RECONVERGENT B2, `(.L_x_84) ;  /* 0x000000e000027945 */ /* 0x000fe60003800200 */
[----:B------:R-:W-:-:S05]  /*2360*/  I2FP.F32.S32 R3, R11 ;  /* 0x0000000b00037245 */ /* 0x000fca0000201400 */
[----:B------:R-:W-:-:S04]  /*2370*/  FADD R5, R4, R3 ;  /* 0x0000000304057221 */ /* 0x000fc80000000000 */
[----:B------:R-:W1:Y:S01]  /*2380*/  FCHK P0, R5, R6 ;  /* 0x0000000605007302 */ /* 0x000e620000000000 */
[----:B--2---:R-:W-:-:S04]  /*2390*/  FFMA R0, -R6, R7, 1 ;  /* 0x3f80000006007423 */ /* 0x004fc80000000107 */
[----:B------:R-:W-:-:S04]  /*23a0*/  FFMA R0, R7, R0, R7 ;  /* 0x0000000007007223 */ /* 0x000fc80000000007 */
[----:B------:R-:W-:-:S04]  /*23b0*/  FFMA R3, R0, R5, RZ ;  /* 0x0000000500037223 */ /* 0x000fc800000000ff */
[----:B------:R-:W-:-:S04]  /*23c0*/  FFMA R2, -R6, R3, R5 ;  /* 0x0000000306027223 */ /* 0x000fc80000000105 */
[----:B------:R-:W-:Y:S01]  /*23d0*/  FFMA R0, R0, R2, R3 ;  /* 0x0000000200007223 */ /* 0x000fe20000000003 */
[----:B-1----:R-:W-:Y:S06]  /*23e0*/  @!P0 BRA `(.L_x_85) ;  /* 0x0000000000108947 */ /* 0x002fec0003800000 */
[----:B------:R-:W-:Y:S02]  /*23f0*/  MOV R0, R5 ;  /* 0x0000000500007202 */ /* 0x000fe40000000f00 */
[----:B------:R-:W-:Y:S02]  /*2400*/  MOV R24, R6 ;  /* 0x0000000600187202 */ /* 0x000fe40000000f00 */
[----:B------:R-:W-:-:S07]  /*2410*/  MOV R2, 0x2430 ;  /* 0x0000243000027802 */ /* 0x000fce0000000f00 */
[----:B0-----:R-:W-:Y:S05]  /*2420*/  CALL.REL.NOINC `($__internal_1_$__cuda_sm3x_div_rn_noftz_f32_slowpath) ;  /* 0x0000000000ac7944 */ /* 0x001fea0003c00000 */
.L_x_85:
[----:B------:R-:W-:Y:S05]  /*2430*/  BSYNC.RECONVERGENT B2 ;  /* 0x0000000000027941 */ /* 0x000fea0003800200 */
.L_x_84:
[----:B------:R-:W1:Y:S01]  /*2440*/  LDCU UR4, c[0x0][0x38c] ;  /* 0x00007180ff0477ac */ /* 0x000e620008000800 */
[----:B------:R-:W-:Y:S01]  /*2450*/  BSSY.RECONVERGENT B0, `(.L_x_86) ;  /* 0x000000f000007945 */ /* 0x000fe20003800200 */
[----:B-1----:R-:W-:-:S04]  /*2460*/  FADD R0, R0, -UR4 ;  /* 0x8000000400007e21 */ /* 0x002fc80008000000 */
[----:B------:R-:W-:-:S04]  /*2470*/  FMUL R0, R0, R0 ;  /* 0x0000000000007220 */ /* 0x000fc80000400000 */
[----:B------:R-:W-:Y:S01]  /*2480*/  VIADD R2, R0, 0xf3000000 ;  /* 0xf300000000027836 */ /* 0x000fe20000000000 */
[----:B------:R1:W2:Y:S04]  /*2490*/  MUFU.RSQ R3, R0 ;  /* 0x0000000000037308 */ /* 0x0002a80000001400 */
[----:B------:R-:W-:-:S13]  /*24a0*/  ISETP.GT.U32.AND P0, PT, R2, 0x727fffff, PT ;  /* 0x727fffff0200780c */ /* 0x000fda0003f04070 */
[----:B-12---:R-:W-:Y:S05]  /*24b0*/  @!P0 BRA `(.L_x_87) ;  /* 0x0000000000108947 */ /* 0x006fea0003800000 */
[----:B------:R-:W-:Y:S02]  /*24c0*/  MOV R2, R0 ;  /* 0x0000000000027202 */ /* 0x000fe40000000f00 */
[----:B------:R-:W-:-:S07]  /*24d0*/  MOV R0, 0x24f0 ;  /* 0x000024f000007802 */ /* 0x000fce0000000f00 */
[----:B0-----:R-:W-:Y:S05]  /*24e0*/  CALL.REL.NOINC `($__internal_0_$__cuda_sm20_sqrt_rn_f32_slowpath) ;  /* 0x0000000000247944 */ /* 0x001fea0003c00000 */
[----:B------:R-:W-:Y:S05]  /*24f0*/  BRA `(.L_x_88) ;  /* 0x0000000000107947 */ /* 0x000fea0003800000 */
.L_x_87:
[----:B0-----:R-:W-:Y:S01]  /*2500*/  FMUL.FTZ R23, R0, R3 ;  /* 0x0000000300177220 */ /* 0x001fe20000410000 */
[----:B------:R-:W-:-:S03]  /*2510*/  FMUL.FTZ R2, R3, 0.5 ;  /* 0x3f00000003027820 */ /* 0x000fc60000410000 */
[----:B------:R-:W-:-:S04]  /*2520*/  FFMA R0, -R23, R23, R0 ;  /* 0x0000001717007223 */ /* 0x000fc80000000100 */
[----:B------:R-:W-:-:S07]  /*2530*/  FFMA R23, R0, R2, R23 ;  /* 0x0000000200177223 */ /* 0x000fce0000000017 */
.L_x_88:
[----:B------:R-:W-:Y:S05]  /*2540*/  BSYNC.RECONVERGENT B0 ;  /* 0x0000000000007941 */ /* 0x000fea0003800200 */
.L_x_86:
[----:B------:R-:W-:-:S05]  /*2550*/  IMAD.WIDE R14, R11, 0x4, R14 ;  /* 0x000000040b0e7825 */ /* 0x000fca00078e020e */
[----:B------:R-:W-:Y:S01]  /*2560*/  STG.E desc[UR6][R14.64], R23 ;  /* 0x000000170e007986 */ /* 0x000fe2000c101906 */
[----:B------:R-:W-:Y:S05]  /*2570*/  EXIT ;  /* 0x000000000000794d */ /* 0x000fea0003800000 */
        .weak           $__internal_0_$__cuda_sm20_sqrt_rn_f32_slowpath
        .type           $__internal_0_$__cuda_sm20_sqrt_rn_f32_slowpath,@function
        .size           $__internal_0_$__cuda_sm20_sqrt_rn_f32_slowpath,($__internal_1_$__cuda_sm3x_div_rn_noftz_f32_slowpath - $__internal_0_$__cuda_sm20_sqrt_rn_f32_slowpath)
$__internal_0_$__cuda_sm20_sqrt_rn_f32_slowpath:
[----:B------:R-:W-:-:S13]  /*2580*/  LOP3.LUT P0, RZ, R2, 0x7fffffff, RZ, 0xc0, !PT ;  /* 0x7fffffff02ff7812 */ /* 0x000fda000780c0ff */
[----:B------:R-:W-:Y:S01]  /*2590*/  @!P0 MOV R23, R2 ;  /* 0x0000000200178202 */ /* 0x000fe20000000f00 */
[----:B------:R-:W-:Y:S06]  /*25a0*/  @!P0 BRA `(.L_x_89) ;  /* 0x0000000000408947 */ /* 0x000fec0003800000 */
[----:B------:R-:W-:-:S13]  /*25b0*/  FSETP.GEU.FTZ.AND P0, PT, R2, RZ, PT ;  /* 0x000000ff0200720b */ /* 0x000fda0003f1e000 */
[----:B------:R-:W-:Y:S01]  /*25c0*/  @!P0 MOV R23, 0x7fffffff ;  /* 0x7fffffff00178802 */ /* 0x000fe20000000f00 */
[----:B------:R-:W-:Y:S06]  /*25d0*/  @!P0 BRA `(.L_x_89) ;  /* 0x0000000000348947 */ /* 0x000fec0003800000 */
[----:B------:R-:W-:-:S13]  /*25e0*/  FSETP.GTU.FTZ.AND P0, PT, |R2|, +INF , PT ;  /* 0x7f8000000200780b */ /* 0x000fda0003f1c200 */
[----:B------:R-:W-:Y:S01]  /*25f0*/  @P0 FADD.FTZ R23, R2, 1 ;  /* 0x3f80000002170421 */ /* 0x000fe20000010000 */
[----:B------:R-:W-:Y:S06]  /*2600*/  @P0 BRA `(.L_x_89) ;  /* 0x0000000000280947 */ /* 0x000fec0003800000 */
[----:B------:R-:W-:-:S13]  /*2610*/  FSETP.NEU.FTZ.AND P0, PT, |R2|, +INF , PT ;  /* 0x7f8000000200780b */ /* 0x000fda0003f1d200 */
[----:B------:R-:W-:Y:S01]  /*2620*/  @P0 FFMA R22, R2, 1.84467440737095516160e+19, RZ ;  /* 0x5f80000002160823 */ /* 0x000fe200000000ff */
[----:B------:R-:W-:-:S03]  /*2630*/  @!P0 IMAD.MOV.U32 R23, RZ, RZ, R2 ;  /* 0x000000ffff178224 */ /* 0x000fc600078e0002 */
[----:B------:R-:W0:Y:S02]  /*2640*/  @P0 MUFU.RSQ R19, R22 ;  /* 0x0000001600130308 */ /* 0x000e240000001400 */
[----:B0-----:R-:W-:Y:S01]  /*2650*/  @P0 FMUL.FTZ R21, R22, R19 ;  /* 0x0000001316150220 */ /* 0x001fe20000410000 */
[----:B------:R-:W-:-:S03]  /*2660*/  @P0 FMUL.FTZ R19, R19, 0.5 ;  /* 0x3f00000013130820 */ /* 0x000fc60000410000 */
[----:B------:R-:W-:-:S04]  /*2670*/  @P0 FADD.FTZ R20, -R21, -RZ ;  /* 0x800000ff15140221 */ /* 0x000fc80000010100 */
[----:B------:R-:W-:-:S04]  /*2680*/  @P0 FFMA R20, R21, R20, R22 ;  /* 0x0000001415140223 */ /* 0x000fc80000000016 */
[----:B------:R-:W-:-:S04]  /*2690*/  @P0 FFMA R19, R20, R19, R21 ;  /* 0x0000001314130223 */ /* 0x000fc80000000015 */
[----:B------:R-:W-:-:S07]  /*26a0*/  @P0 FMUL.FTZ R23, R19, 2.3283064365386962891e-10 ;  /* 0x2f80000013170820 */ /* 0x000fce0000410000 */
.L_x_89:
[----:B------:R-:W-:Y:S01]  /*26b0*/  HFMA2 R21, -RZ, RZ, 0, 0 ;  /* 0x00000000ff157431 */ /* 0x000fe200000001ff */
[----:B------:R-:W-:-:S04]  /*26c0*/  MOV R20, R0 ;  /* 0x0000000000147202 */ /* 0x000fc80000000f00 */
[----:B------:R-:W-:Y:S05]  /*26d0*/  RET.REL.NODEC R20 `(_ZN3cub18CUB_300001_SM_10006detail9transform16transform_kernelINS2_10policy_hubILb1EN4cuda3std3__45tupleIJN6thrust24THRUST_300001_SM_1000_NS17counting_iteratorIfNSA_11use_defaultESC_SC_EEEEEE10policy1000El12DistanceFromNSA_6detail15normal_iteratorINSA_10device_ptrIfEEEEJSD_EEEvT0_iT1_T2_DpNS2_10kernel_argIT3_EE) ;  /* 0xffffffd814487950 */ /* 0x000fea0003c3ffff */
        .weak           $__internal_1_$__cuda_sm3x_div_rn_noftz_f32_slowpath
        .type           $__internal_1_$__cuda_sm3x_div_rn_noftz_f32_slowpath,@function
        .size           $__internal_1_$__cuda_sm3x_div_rn_noftz_f32_slowpath,(.L_x_208 - $__internal_1_$__cuda_sm3x_div_rn_noftz_f32_slowpath)
$__internal_1_$__cuda_sm3x_div_rn_noftz_f32_slowpath:
[----:B------:R-:W-:Y:S01]  /*26e0*/  SHF.R.U32.HI R19, RZ, 0x17, R24 ;  /* 0x00000017ff137819 */ /* 0x000fe20000011618 */
[----:B------:R-:W-:Y:S01]  /*26f0*/  BSSY.RECONVERGENT B0, `(.L_x_90) ;  /* 0x0000062000007945 */ /* 0x000fe20003800200 */
[----:B------:R-:W-:Y:S02]  /*2700*/  SHF.R.U32.HI R21, RZ, 0x17, R0 ;  /* 0x00000017ff157819 */ /* 0x000fe40000011600 */
[----:B------:R-:W-:Y:S02]  /*2710*/  LOP3.LUT R19, R19, 0xff, RZ, 0xc0, !PT ;  /* 0x000000ff13137812 */ /* 0x000fe400078ec0ff */
[----:B------:R-:W-:Y:S02]  /*2720*/  LOP3.LUT R21, R21, 0xff, RZ, 0xc0, !PT ;  /* 0x000000ff15157812 */ /* 0x000fe400078ec0ff */
[----:B------:R-:W-:-:S03]  /*2730*/  IADD3 R22, PT, PT, R19, -0x1, RZ ;  /* 0xffffffff13167810 */ /* 0x000fc60007ffe0ff */
[----:B------:R-:W-:Y:S01]  /*2740*/  VIADD R23, R21, 0xffffffff ;  /* 0xffffffff15177836 */ /* 0x000fe20000000000 */
[----:B------:R-:W-:-:S04]  /*2750*/  ISETP.GT.U32.AND P0, PT, R22, 0xfd, PT ;  /* 0x000000fd1600780c */ /* 0x000fc80003f04070 */
[----:B------:R-:W-:-:S13]  /*2760*/  ISETP.GT.U32.OR P0, PT, R23, 0xfd, P0 ;  /* 0x000000fd1700780c */ /* 0x000fda0000704470 */
[----:B------:R-:W-:Y:S01]  /*2770*/  @!P0 MOV R20, RZ ;  /* 0x000000ff00148202 */ /* 0x000fe20000000f00 */
[----:B------:R-:W-:Y:S06]  /*2780*/  @!P0 BRA `(.L_x_91) ;  /* 0x00000000005c8947 */ /* 0x000fec0003800000 */
[----:B------:R-:W-:Y:S02]  /*2790*/  FSETP.GTU.FTZ.AND P0, PT, |R0|, +INF , PT ;  /* 0x7f8000000000780b */ /* 0x000fe40003f1c200 */
[----:B------:R-:W-:-:S04]  /*27a0*/  FSETP.GTU.FTZ.AND P1, PT, |R24|, +INF , PT ;  /* 0x7f8000001800780b */ /* 0x000fc80003f3c200 */
[----:B------:R-:W-:-:S13]  /*27b0*/  PLOP3.LUT P0, PT, P0, P1, PT, 0xf8, 0x8f ;  /* 0x00000000008f781c */ /* 0x000fda0000703f70 */
[----:B------:R-:W-:Y:S05]  /*27c0*/  @P0 BRA `(.L_x_92) ;  /* 0x00000004004c0947 */ /* 0x000fea0003800000 */
[----:B------:R-:W-:-:S13]  /*27d0*/  LOP3.LUT P0, RZ, R24, 0x7fffffff, R0, 0xc8, !PT ;  /* 0x7fffffff18ff7812 */ /* 0x000fda000780c800 */
[----:B------:R-:W-:Y:S05]  /*27e0*/  @!P0 BRA `(.L_x_93) ;  /* 0x00000004003c8947 */ /* 0x000fea0003800000 */
[----:B------:R-:W-:Y:S02]  /*27f0*/  FSETP.NEU.FTZ.AND P2, PT, |R0|, +INF , PT ;  /* 0x7f8000000000780b */ /* 0x000fe40003f5d200 */
[----:B------:R-:W-:Y:S02]  /*2800*/  FSETP.NEU.FTZ.AND P1, PT, |R24|, +INF , PT ;  /* 0x7f8000001800780b */ /* 0x000fe40003f3d200 */
[----:B------:R-:W-:-:S11]  /*2810*/  FSETP.NEU.FTZ.AND P0, PT, |R0|, +INF , PT ;  /* 0x7f8000000000780b */ /* 0x000fd60003f1d200 */
[----:B------:R-:W-:Y:S05]  /*2820*/  @!P1 BRA !P2, `(.L_x_93) ;  /* 0x00000004002c9947 */ /* 0x000fea0005000000 */
[----:B------:R-:W-:-:S04]  /*2830*/  LOP3.LUT P2, RZ, R0, 0x7fffffff, RZ, 0xc0, !PT ;  /* 0x7fffffff00ff7812 */ /* 0x000fc8000784c0ff */
[----:B------:R-:W-:-:S13]  /*2840*/  PLOP3.LUT P1, PT, P1, P2, PT, 0x2f, 0xf2 ;  /* 0x0000000000f2781c */ /* 0x000fda0000f24577 */
[----:B------:R-:W-:Y:S05]  /*2850*/  @P1 BRA `(.L_x_94) ;  /* 0x0000000400181947 */ /* 0x000fea0003800000 */
[----:B------:R-:W-:-:S04]  /*2860*/  LOP3.LUT P1, RZ, R24, 0x7fffffff, RZ, 0xc0, !PT ;  /* 0x7fffffff18ff7812 */ /* 0x000fc8000782c0ff */
[----:B------:R-:W-:-:S13]  /*2870*/  PLOP3.LUT P0, PT, P0, P1, PT, 0x2f, 0xf2 ;  /* 0x0000000000f2781c */ /* 0x000fda0000702577 */
[----:B------:R-:W-:Y:S05]  /*2880*/  @P0 BRA `(.L_x_95) ;  /* 0x0000000400000947 */ /* 0x000fea0003800000 */
[----:B------:R-:W-:Y:S02]  /*2890*/  ISETP.GE.AND P0, PT, R23, RZ, PT ;  /* 0x000000ff1700720c */ /* 0x000fe40003f06270 */
[----:B------:R-:W-:-:S11]  /*28a0*/  ISETP.GE.AND P1, PT, R22, RZ, PT ;  /* 0x000000ff1600720c */ /* 0x000fd60003f26270 */
[----:B------:R-:W-:Y:S01]  /*28b0*/  @P0 MOV R20, RZ ;  /* 0x000000ff00140202 */ /* 0x000fe20000000f00 */
[----:B------:R-:W-:Y:S01]  /*28c0*/  @!P0 FFMA R0, R0, 1.84467440737095516160e+19, RZ ;  /* 0x5f80000000008823 */ /* 0x000fe200000000ff */
[----:B------:R-:W-:Y:S01]  /*28d0*/  @!P0 MOV R20, 0xffffffc0 ;  /* 0xffffffc000148802 */ /* 0x000fe20000000f00 */
[----:B------:R-:W-:-:S04]  /*28e0*/  @!P1 FFMA R24, R24, 1.84467440737095516160e+19, RZ ;  /* 0x5f80000018189823 */ /* 0x000fc800000000ff */
[----:B------:R-:W-:-:S07]  /*28f0*/  @!P1 VIADD R20, R20, 0x40 ;  /* 0x0000004014149836 */ /* 0x000fce0000000000 */
.L_x_91:
[----:B------:R-:W-:Y:S01]  /*2900*/  LEA R23, R19, 0xc0800000, 0x17 ;  /* 0xc080000013177811 */ /* 0x000fe200078eb8ff */
[----:B------:R-:W-:Y:S01]  /*2910*/  BSSY.RECONVERGENT B1, `(.L_x_96) ;  /* 0x0000036000017945 */ /* 0x000fe20003800200 */
[----:B------:R-:W-:Y:S02]  /*2920*/  IADD3 R21, PT, PT, R21, -0x7f, RZ ;  /* 0xffffff8115157810 */ /* 0x000fe40007ffe0ff */
[----:B------:R-:W-:-:S03]  /*2930*/  IADD3 R26, PT, PT, -R23, R24, RZ ;  /* 0x00000018171a7210 */ /* 0x000fc60007ffe1ff */
[C---:B------:R-:W-:Y:S01]  /*2940*/  IMAD R0, R21.reuse, -0x800000, R0 ;  /* 0xff80000015007824 */ /* 0x040fe200078e0200 */
[----:B------:R-:W0:Y:S01]  /*2950*/  MUFU.RCP R22, R26 ;  /* 0x0000001a00167308 */ /* 0x000e220000001000 */
[----:B------:R-:W-:Y:S01]  /*2960*/  FADD.FTZ R23, -R26, -RZ ;  /* 0x800000ff1a177221 */ /* 0x000fe20000010100 */
[----:B------:R-:W-:-:S04]  /*2970*/  IADD3 R21, PT, PT, R21, 0x7f, -R19 ;  /* 0x0000007f15157810 */ /* 0x000fc80007ffe813 */
[----:B------:R-:W-:Y:S01]  /*2980*/  IADD3 R21, PT, PT, R21, R20, RZ ;  /* 0x0000001415157210 */ /* 0x000fe20007ffe0ff */
[----:B0-----:R-:W-:-:S04]  /*2990*/  FFMA R25, R22, R23, 1 ;  /* 0x3f80000016197423 */ /* 0x001fc80000000017 */
[----:B------:R-:W-:-:S04]  /*29a0*/  FFMA R25, R22, R25, R22 ;  /* 0x0000001916197223 */ /* 0x000fc80000000016 */
[----:B------:R-:W-:-:S04]  /*29b0*/  FFMA R22, R0, R25, RZ ;  /* 0x0000001900167223 */ /* 0x000fc800000000ff */
[----:B------:R-:W-:-:S04]  /*29c0*/  FFMA R24, R23, R22, R0 ;  /* 0x0000001617187223 */ /* 0x000fc80000000000 */
[----:B------:R-:W-:-:S04]  /*29d0*/  FFMA R24, R25, R24, R22 ;  /* 0x0000001819187223 */ /* 0x000fc80000000016 */
[----:B------:R-:W-:-:S04]  /*29e0*/  FFMA R23, R23, R24, R0 ;  /* 0x0000001817177223 */ /* 0x000fc80000000000 */
[----:B------:R-:W-:-:S05]  /*29f0*/  FFMA R0, R25, R23, R24 ;  /* 0x0000001719007223 */ /* 0x000fca0000000018 */
[----:B------:R-:W-:-:S04]  /*2a00*/  SHF.R.U32.HI R19, RZ, 0x17, R0 ;  /* 0x00000017ff137819 */ /* 0x000fc80000011600 */
[----:B------:R-:W-:-:S05]  /*2a10*/  LOP3.LUT R20, R19, 0xff, RZ, 0xc0, !PT ;  /* 0x000000ff13147812 */ /* 0x000fca00078ec0ff */
[----:B------:R-:W-:-:S05]  /*2a20*/  IMAD.IADD R19, R20, 0x1, R21 ;  /* 0x0000000114137824 */ /* 0x000fca00078e0215 */
[----:B------:R-:W-:-:S04]  /*2a30*/  IADD3 R20, PT, PT, R19, -0x1, RZ ;  /* 0xffffffff13147810 */ /* 0x000fc80007ffe0ff */
[----:B------:R-:W-:-:S13]  /*2a40*/  ISETP.GE.U32.AND P0, PT, R20, 0xfe, PT ;  /* 0x000000fe1400780c */ /* 0x000fda0003f06070 */
[----:B------:R-:W-:Y:S05]  /*2a50*/  @!P0 BRA `(.L_x_97) ;  /* 0x0000000000808947 */ /* 0x000fea0003800000 */
[----:B------:R-:W-:-:S13]  /*2a60*/  ISETP.GT.AND P0, PT, R19, 0xfe, PT ;  /* 0x000000fe1300780c */ /* 0x000fda0003f04270 */
[----:B------:R-:W-:Y:S05]  /*2a70*/  @P0 BRA `(.L_x_98) ;  /* 0x00000000006c0947 */ /* 0x000fea0003800000 */
[----:B------:R-:W-:-:S13]  /*2a80*/  ISETP.GE.AND P0, PT, R19, 0x1, PT ;  /* 0x000000011300780c */ /* 0x000fda0003f06270 */
[----:B------:R-:W-:Y:S05]  /*2a90*/  @P0 BRA `(.L_x_99) ;  /* 0x0000000000740947 */ /* 0x000fea0003800000 */
[----:B------:R-:W-:Y:S02]  /*2aa0*/  ISETP.GE.AND P0, PT, R19, -0x18, PT ;  /* 0xffffffe81300780c */ /* 0x000fe40003f06270 */
[----:B------:R-:W-:-:S11]  /*2ab0*/  LOP3.LUT R0, R0, 0x80000000, RZ, 0xc0, !PT ;  /* 0x8000000000007812 */ /* 0x000fd600078ec0ff */
[----:B------:R-:W-:Y:S05]  /*2ac0*/  @!P0 BRA `(.L_x_99) ;  /* 0x0000000000688947 */ /* 0x000fea0003800000 */
[CCC-:B------:R-:W-:Y:S01]  /*2ad0*/  FFMA.RZ R20, R25.reuse, R23.reuse, R24.reuse ;  /* 0x0000001719147223 */ /* 0x1c0fe2000000c018 */
[CCC-:B------:R-:W-:Y:S01]  /*2ae0*/  FFMA.RP R21, R25.reuse, R23.reuse, R24.reuse ;  /* 0x0000001719157223 */ /* 0x1c0fe20000008018 */
[----:B------:R-:W-:Y:S01]  /*2af0*/  FFMA.RM R24, R25, R23, R24 ;  /* 0x0000001719187223 */ /* 0x000fe20000004018 */
[C---:B------:R-:W-:Y:S02]  /*2b00*/  IADD3 R22, PT, PT, R19.reuse, 0x20, RZ ;  /* 0x0000002013167810 */ /* 0x040fe40007ffe0ff */
[----:B------:R-:W-:Y:S02]  /*2b10*/  LOP3.LUT R20, R20, 0x7fffff, RZ, 0xc0, !PT ;  /* 0x007fffff14147812 */ /* 0x000fe400078ec0ff */
[C---:B------:R-:W-:Y:S02]  /*2b20*/  ISETP.NE.AND P2, PT, R19.reuse, RZ, PT ;  /* 0x000000ff1300720c */ /* 0x040fe40003f45270 */
[----:B------:R-:W-:Y:S02]  /*2b30*/  LOP3.LUT R23, R20, 0x800000, RZ, 0xfc, !PT ;  /* 0x0080000014177812 */ /* 0x000fe400078efcff */
[----:B------:R-:W-:-:S02]  /*2b40*/  ISETP.NE.AND P1, PT, R19, RZ, PT ;  /* 0x000000ff1300720c */ /* 0x000fc40003f25270 */
[----:B------:R-:W-:Y:S02]  /*2b50*/  IADD3 R19, PT, PT, -R19, RZ, RZ ;  /* 0x000000ff13137210 */ /* 0x000fe40007ffe1ff */
[----:B------:R-:W-:Y:S02]  /*2b60*/  SHF.L.U32 R22, R23, R22, RZ ;  /* 0x0000001617167219 */ /* 0x000fe400000006ff */
[----:B------:R-:W-:Y:S02]  /*2b70*/  FSETP.NEU.FTZ.AND P0, PT, R21, R24, PT ;  /* 0x000000181500720b */ /* 0x000fe40003f1d000 */
[----:B------:R-:W-:Y:S02]  /*2b80*/  SEL R20, R19, RZ, P2 ;  /* 0x000000ff13147207 */ /* 0x000fe40001000000 */
[----:B------:R-:W-:Y:S02]  /*2b90*/  ISETP.NE.AND P1, PT, R22, RZ, P1 ;  /* 0x000000ff1600720c */ /* 0x000fe40000f25270 */
[----:B------:R-:W-:-:S02]  /*2ba0*/  SHF.R.U32.HI R22, RZ, R20, R23 ;  /* 0x00000014ff167219 */ /* 0x000fc40000011617 */
[----:B------:R-:W-:Y:S02]  /*2bb0*/  PLOP3.LUT P0, PT, P0, P1, PT, 0xf8, 0x8f ;  /* 0x00000000008f781c */ /* 0x000fe40000703f70 */
[----:B------:R-:W-:Y:S02]  /*2bc0*/  SHF.R.U32.HI R20, RZ, 0x1, R22 ;  /* 0x00000001ff147819 */ /* 0x000fe40000011616 */
[----:B------:R-:W-:-:S04]  /*2bd0*/  SEL R19, RZ, 0x1, !P0 ;  /* 0x00000001ff137807 */ /* 0x000fc80004000000 */
[----:B------:R-:W-:-:S04]  /*2be0*/  LOP3.LUT R19, R19, 0x1, R20, 0xf8, !PT ;  /* 0x0000000113137812 */ /* 0x000fc800078ef814 */
[----:B------:R-:W-:-:S05]  /*2bf0*/  LOP3.LUT R19, R19, R22, RZ, 0xc0, !PT ;  /* 0x0000001613137212 */ /* 0x000fca00078ec0ff */
[----:B------:R-:W-:-:S05]  /*2c00*/  IMAD.IADD R19, R20, 0x1, R19 ;  /* 0x0000000114137824 */ /* 0x000fca00078e0213 */
[----:B------:R-:W-:Y:S01]  /*2c10*/  LOP3.LUT R0, R19, R0, RZ, 0xfc, !PT ;  /* 0x0000000013007212 */ /* 0x000fe200078efcff */
[----:B------:R-:W-:Y:S06]  /*2c20*/  BRA `(.L_x_99) ;  /* 0x0000000000107947 */ /* 0x000fec0003800000 */
.L_x_98:
[----:B------:R-:W-:-:S04]  /*2c30*/  LOP3.LUT R0, R0, 0x80000000, RZ, 0xc0, !PT ;  /* 0x8000000000007812 */ /* 0x000fc800078ec0ff */
[----:B------:R-:W-:Y:S01]  /*2c40*/  LOP3.LUT R0, R0, 0x7f800000, RZ, 0xfc, !PT ;  /* 0x7f80000000007812 */ /* 0x000fe200078efcff */
[----:B------:R-:W-:Y:S06]  /*2c50*/  BRA `(.L_x_99) ;  /* 0x0000000000047947 */ /* 0x000fec0003800000 */
.L_x_97:
[----:B------:R-:W-:-:S07]  /*2c60*/  LEA R0, R21, R0, 0x17 ;  /* 0x0000000015007211 */ /* 0x000fce00078eb8ff */
.L_x_99:
[----:B------:R-:W-:Y:S05]  /*2c70*/  BSYNC.RECONVERGENT B1 ;  /* 0x0000000000017941 */ /* 0x000fea0003800200 */
.L_x_96:
[----:B------:R-:W-:Y:S05]  /*2c80*/  BRA `(.L_x_100) ;  /* 0x0000000000207947 */ /* 0x000fea0003800000 */
.L_x_95:
[----:B------:R-:W-:-:S04]  /*2c90*/  LOP3.LUT R0, R24, 0x80000000, R0, 0x48, !PT ;  /* 0x8000000018007812 */ /* 0x000fc800078e4800 */
[----:B------:R-:W-:Y:S01]  /*2ca0*/  LOP3.LUT R0, R0, 0x7f800000, RZ, 0xfc, !PT ;  /* 0x7f80000000007812 */ /* 0x000fe200078efcff */
[----:B------:R-:W-:Y:S06]  /*2cb0*/  BRA `(.L_x_100) ;  /* 0x0000000000147947 */ /* 0x000fec0003800000 */
.L_x_94:
[----:B------:R-:W-:Y:S01]  /*2cc0*/  LOP3.LUT R0, R24, 0x80000000, R0, 0x48, !PT ;  /* 0x8000000018007812 */ /* 0x000fe200078e4800 */
[----:B------:R-:W-:Y:S06]  /*2cd0*/  BRA `(.L_x_100) ;  /* 0x00000000000c7947 */ /* 0x000fec0003800000 */
.L_x_93:
[----:B------:R-:W0:Y:S01]  /*2ce0*/  MUFU.RSQ R0, -QNAN ;  /* 0xffc0000000007908 */ /* 0x000e220000001400 */
[----:B------:R-:W-:Y:S05]  /*2cf0*/  BRA `(.L_x_100) ;  /* 0x0000000000047947 */ /* 0x000fea0003800000 */
.L_x_92:
[----:B------:R-:W-:-:S07]  /*2d00*/  FADD.FTZ R0, R0, R24 ;  /* 0x0000001800007221 */ /* 0x000fce0000010000 */
.L_x_100:
[----:B------:R-:W-:Y:S05]  /*2d10*/  BSYNC.RECONVERGENT B0 ;  /* 0x0000000000007941 */ /* 0x000fea0003800200 */
.L_x_90:
[----:B------:R-:W-:Y:S01]  /*2d20*/  HFMA2 R21, -RZ, RZ, 0, 0 ;  /* 0x00000000ff157431 */ /* 0x000fe200000001ff */
[----:B------:R-:W-:-:S04]  /*2d30*/  MOV R20, R2 ;  /* 0x0000000200147202 */ /* 0x000fc80000000f00 */
[----:B0-----:R-:W-:Y:S05]  /*2d40*/  RET.REL.NODEC R20 `(_ZN3cub18CUB_300001_SM_10006detail9transform16transform_kernelINS2_10policy_hubILb1EN4cuda3std3__45tupleIJN6thrust24THRUST_300001_SM_1000_NS17counting_iteratorIfNSA_11use_defaultESC_SC_EEEEEE10policy1000El12DistanceFromNSA_6detail15normal_iteratorINSA_10device_ptrIfEEEEJSD_EEEvT0_iT1_T2_DpNS2_10kernel_argIT3_EE) ;  /* 0xffffffd014ac7950 */ /* 0x001fea0003c3ffff */
.L_x_101:
[----:B------:R-:W-:-:S00]  /*2d50*/  BRA `(.L_x_101) ;  /* 0xfffffffc00fc7947 */ /* 0x000fc0000383ffff */
[----:B------:R-:W-:-:S00]  /*2d60*/  NOP ;  /* 0x0000000000007918 */ /* 0x000fc00000000000 */
        /* <DEDUP_REMOVED lines=9> */
.L_x_208:


//--------------------- .text._ZN3cub18CUB_300001_SM_10006detail9transform16transform_kernelINS2_10policy_hubILb1EN4cuda3std3__45tupleIJN6thrust24THRUST_300001_SM_1000_NS17counting_iteratorIfNSA_11use_defaultESC_SC_EEEEEE10policy1000Ei12DistanceFromNSA_6detail15normal_iteratorINSA_10device_ptrIfEEEEJSD_EEEvT0_iT1_T2_DpNS2_10kernel_argIT3_EE --------------------------
	.section	.text._ZN3cub18CUB_300001_SM_10006detail9transform16transform_kernelINS2_10policy_hubILb1EN4cuda3std3__45tupleIJN6thrust24THRUST_300001_SM_1000_NS17counting_iteratorIfNSA_11use_defaultESC_SC_EEEEEE10policy1000Ei12DistanceFromNSA_6detail15normal_iteratorINSA_10device_ptrIfEEEEJSD_EEEvT0_iT1_T2_DpNS2_10kernel_argIT3_EE,"ax",@progbits
	.align	128
        .global         _ZN3cub18CUB_300001_SM_10006detail9transform16transform_kernelINS2_10policy_hubILb1EN4cuda3std3__45tupleIJN6thrust24THRUST_300001_SM_1000_NS17counting_iteratorIfNSA_11use_defaultESC_SC_EEEEEE10policy1000Ei12DistanceFromNSA_6detail15normal_iteratorINSA_10device_ptrIfEEEEJSD_EEEvT0_iT1_T2_DpNS2_10kernel_argIT3_EE
        .type           _ZN3cub18CUB_300001_SM_10006detail9transform16transform_kernelINS2_10policy_hubILb1EN4cuda3std3__45tupleIJN6thrust24THRUST_300001_SM_1000_NS17counting_iteratorIfNSA_11use_defaultESC_SC_EEEEEE10policy1000Ei12DistanceFromNSA_6detail15normal_iteratorINSA_10device_ptrIfEEEEJSD_EEEvT0_iT1_T2_DpNS2_10kernel_argIT3_EE,@function
        .size           _ZN3cub18CUB_300001_SM_10006detail9transform16transform_kernelINS2_10policy_hubILb1EN4cuda3std3__45tupleIJN6thrust24THRUST_300001_SM_1000_NS17counting_iteratorIfNSA_11use_defaultESC_SC_EEEEEE10policy1000Ei12DistanceFromNSA_6detail15normal_iteratorINSA_10device_ptrIfEEEEJSD_EEEvT0_iT1_T2_DpNS2_10kernel_argIT3_EE,(.L_x_210 - _ZN3cub18CUB_300001_SM_10006detail9transform16transform_kernelINS2_10policy_hubILb1EN4cuda3std3__45tupleIJN6thrust24THRUST_300001_SM_1000_NS17counting_iteratorIfNSA_11use_defaultESC_SC_EEEEEE10policy1000Ei12DistanceFromNSA_6detail15normal_iteratorINSA_10device_ptrIfEEEEJSD_EEEvT0_iT1_T2_DpNS2_10kernel_argIT3_EE)
        .other          _ZN3cub18CUB_300001_SM_10006detail9transform16transform_kernelINS2_10policy_hubILb1EN4cuda3std3__45tupleIJN6thrust24THRUST_300001_SM_1000_NS17counting_iteratorIfNSA_11use_defaultESC_SC_EEEEEE10policy1000Ei12DistanceFromNSA_6detail15normal_iteratorINSA_10device_ptrIfEEEEJSD_EEEvT0_iT1_T2_DpNS2_10kernel_argIT3_EE,@"STO_CUDA_ENTRY STV_DEFAULT"
_ZN3cub18CUB_300001_SM_10006detail9transform16transform_kernelINS2_10policy_hubILb1EN4cuda3std3__45tupleIJN6thrust24THRUST_300001_SM_1000_NS17counting_iteratorIfNSA_11use_defaultESC_SC_EEEEEE10policy1000Ei12DistanceFromNSA_6detail15normal_iteratorINSA_10device_ptrIfEEEEJSD_EEEvT0_iT1_T2_DpNS2_10kernel_argIT3_EE:
.text._ZN3cub18CUB_300001_SM_10006detail9transform16transform_kernelINS2_10policy_hubILb1EN4cuda3std3__45tupleIJN6thrust24THRUST_300001_SM_1000_NS17counting_iteratorIfNSA_11use_defaultESC_SC_EEEEEE10policy1000Ei12DistanceFromNSA_6detail15normal_iteratorINSA_10device_ptrIfEEEEJSD_EEEvT0_iT1_T2_DpNS2_10kernel_argIT3_EE:
[----:B------:R-:W-:Y:S08]  /*0000*/  LDC R1, c[0x0][0x37c] ;  /* 0x0000df00ff017b82 */ /* 0x000ff00000000800 */
[----:B------:R-:W0:Y:S01]  /*0010*/  LDC.64 R8, c[0x0][0x380] ;  /* 0x0000e000ff087b82 */ /* 0x000e220000000a00 */
[----:B------:R-:W1:Y:S01]  /*0020*/  LDCU UR5, c[0x0][0x398] ;  /* 0x00007300ff0577ac */ /* 0x000e620008000800 */
[----:B------:R-:W2:Y:S06]  /*0030*/  LDCU.64 UR6, c[0x0][0x358] ;  /* 0x00006b00ff0677ac */ /* 0x000eac0008000a00 */
[----:B------:R-:W3:Y:S08]  /*0040*/  S2UR UR4, SR_CTAID.X ;  /* 0x00000000000479c3 */ /* 0x000ef00000002500 */
[----:B------:R-:W4:Y:S01]  /*0050*/  LDC.64 R14, c[0x0][0x390] ;  /* 0x0000e400ff0e7b82 */ /* 0x000f220000000a00 */
[----:B0-----:R-:W-:-:S05]  /*0060*/  SHF.L.U32 R3, R9, 0x7, RZ ;  /* 0x0000000709037819 */ /* 0x001fca00000006ff */
[----:B---3--:R-:W-:-:S05]  /*0070*/  IMAD R5, R3, UR4, RZ ;  /* 0x0000000403057c24 */ /* 0x008fca000f8e02ff */
[C---:B------:R-:W-:Y:S02]  /*0080*/  IADD3 R8, PT, PT, -R5.reuse, R8, RZ ;  /* 0x0000000805087210 */ /* 0x040fe40007ffe1ff */
[----:B------:R-:W-:Y:S01]  /*0090*/  I2FP.F32.S32 R4, R5 ;  /* 0x0000000500047245 */ /* 0x000fe20000201400 */
[----:B----4-:R-:W-:Y:S01]  /*00a0*/  IMAD.WIDE R14, R5, 0x4, R14 ;  /* 0x00000004050e7825 */ /* 0x010fe200078e020e */
[CC--:B------:R-:W-:Y:S02]  /*00b0*/  ISETP.GT.AND P0, PT, R3.reuse, R8.reuse, PT ;  /* 0x000000080300720c */ /* 0x0c0fe40003f04270 */
[----:B------:R-:W-:Y:S01]  /*00c0*/  VIMNMX R3, PT, PT, R3, R8, PT ;  /* 0x0000000803037248 */ /* 0x000fe20003fe0100 */
[----:B-1----:R-:W-:-:S10]  /*00d0*/  FADD R4, R4, UR5 ;  /* 0x0000000504047e21 */ /* 0x002fd40008000000 */
[----:B--2---:R-:W-:Y:S05]  /*00e0*/  @P0 BRA `(.L_x_102) ;  /* 0x00000010004c0947 */ /* 0x004fea0003800000 */
        /* <DEDUP_REMOVED lines=17> */
.L_x_124:
        /* <DEDUP_REMOVED lines=14> */
[----:B------:R-:W-:-:S07]  /*02e0*/  MOV R2, 0x300 ;  /* 0x0000030000027802 */ /* 0x000fce0000000f00 */
[----:B0-----:R-:W-:Y:S05]  /*02f0*/  CALL.REL.NOINC `($__internal_3_$__cuda_sm3x_div_rn_noftz_f32_slowpath) ;  /* 0x0000002000d47944 */ /* 0x001fea0003c00000 */
[----:B------:R-:W-:-:S07]  /*0300*/  MOV R2, R0 ;  /* 0x0000000000027202 */ /* 0x000fce0000000f00 */
.L_x_105:
[----:B0-----:R-:W-:Y:S05]  /*0310*/  BSYNC.RECONVERGENT B2 ;  /* 0x0000000000027941 */ /* 0x001fea0003800200 */
.L_x_104:
        /* <DEDUP_REMOVED lines=9> */
[----:B------:R-:W-:Y:S05]  /*03b0*/  CALL.REL.NOINC `($__internal_2_$__cuda_sm20_sqrt_rn_f32_slowpath) ;  /* 0x00000020004c7944 */ /* 0x000fea0003c00000 */
[----:B------:R-:W-:Y:S05]  /*03c0*/  BRA `(.L_x_108) ;  /* 0x0000000000107947 */ /* 0x000fea0003800000 */
.L_x_107:
[----:B------:R-:W-:Y:S01]  /*03d0*/  FMUL.FTZ R23, R0, R9 ;  /* 0x0000000900177220 */ /* 0x000fe20000410000 */
[----:B------:R-:W-:-:S03]  /*03e0*/  FMUL.FTZ R2, R9, 0.5 ;  /* 0x3f00000009027820 */ /* 0x000fc60000410000 */
[----:B------:R-:W-:-:S04]  /*03f0*/  FFMA R0, -R23, R23, R0 ;  /* 0x0000001717007223 */ /* 0x000fc80000000100 */
[----:B------:R-:W-:-:S07]  /*0400*/  FFMA R23, R0, R2, R23 ;  /* 0x0000000200177223 */ /* 0x000fce0000000017 */
.L_x_108:
[----:B------:R-:W-:Y:S05]  /*0410*/  BSYNC.RECONVERGENT B0 ;  /* 0x0000000000007941 */ /* 0x000fea0003800200 */
.L_x_106:
        /* <DEDUP_REMOVED lines=16> */
[----:B------:R-:W-:Y:S05]  /*0520*/  CALL.REL.NOINC `($__internal_3_$__cuda_sm3x_div_rn_noftz_f32_slowpath) ;  /* 0x0000002000487944 */ /* 0x000fea0003c00000 */
.L_x_110:
[----:B------:R-:W-:Y:S05]  /*0530*/  BSYNC.RECONVERGENT B2 ;  /* 0x0000000000027941 */ /* 0x000fea0003800200 */
.L_x_109:
        /* <DEDUP_REMOVED lines=9> */
[----:B------:R-:W-:Y:S05]  /*05d0*/  CALL.REL.NOINC `($__internal_2_$__cuda_sm20_sqrt_rn_f32_slowpath) ;  /* 0x0000001c00c47944 */ /* 0x000fea0003c00000 */
[----:B------:R-:W-:Y:S05]  /*05e0*/  BRA `(.L_x_113) ;  /* 0x0000000000107947 */ /* 0x000fea0003800000 */
.L_x_112:
[----:B------:R-:W-:Y:S01]  /*05f0*/  FMUL.FTZ R23, R0, R9 ;  /* 0x0000000900177220 */ /* 0x000fe20000410000 */
[----:B------:R-:W-:-:S03]  /*0600*/  FMUL.FTZ R2, R9, 0.5 ;  /* 0x3f00000009027820 */ /* 0x000fc60000410000 */
[----:B------:R-:W-:-:S04]  /*0610*/  FFMA R0, -R23, R23, R0 ;  /* 0x0000001717007223 */ /* 0x000fc80000000100 */
[----:B------:R-:W-:-:S07]  /*0620*/  FFMA R23, R0, R2, R23 ;  /* 0x0000000200177223 */ /* 0x000fce0000000017 */
.L_x_113:
[----:B------:R-:W-:Y:S05]  /*0630*/  BSYNC.RECONVERGENT B0 ;  /* 0x0000000000007941 */ /* 0x000fea0003800200 */
.L_x_111:
        /* <DEDUP_REMOVED lines=16> */
[----:B------:R-:W-:Y:S05]  /*0740*/  CALL.REL.NOINC `($__internal_3_$__cuda_sm3x_div_rn_noftz_f32_slowpath) ;  /* 0x0000001c00c07944 */ /* 0x000fea0003c00000 */
.L_x_115:
[----:B------:R-:W-:Y:S05]  /*0750*/  BSYNC.RECONVERGENT B2 ;  /* 0x0000000000027941 */ /* 0x000fea0003800200 */
.L_x_114:
        /* <DEDUP_REMOVED lines=9> */
[----:B------:R-:W-:Y:S05]  /*07f0*/  CALL.REL.NOINC `($__internal_2_$__cuda_sm20_sqrt_rn_f32_slowpath) ;  /* 0x0000001c003c7944 */ /* 0x000fea0003c00000 */
[----:B------:R-:W-:Y:S05]  /*0800*/  BRA `(.L_x_118) ;  /* 0x0000000000107947 */ /* 0x000fea0003800000 */
.L_x_117:
[----:B------:R-:W-:Y:S01]  /*0810*/  FMUL.FTZ R23, R0, R19 ;  /* 0x0000001300177220 */ /* 0x000fe20000410000 */
[----:B------:R-:W-:-:S03]  /*0820*/  FMUL.FTZ R2, R19, 0.5 ;  /* 0x3f00000013027820 */ /* 0x000fc60000410000 */
[----:B------:R-:W-:-:S04]  /*0830*/  FFMA R0, -R23, R23, R0 ;  /* 0x0000001717007223 */ /* 0x000fc80000000100 */
[----:B------:R-:W-:-:S07]  /*0840*/  FFMA R23, R0, R2, R23 ;  /* 0x0000000200177223 */ /* 0x000fce0000000017 */
.L_x_118:
[----:B------:R-:W-:Y:S05]  /*0850*/  BSYNC.RECONVERGENT B0 ;  /* 0x0000000000007941 */ /* 0x000fea0003800200 */
.L_x_116:
        /* <DEDUP_REMOVED lines=15> */
[----:B------:R-:W-:Y:S05]  /*0950*/  CALL.REL.NOINC `($__internal_3_$__cuda_sm3x_div_rn_noftz_f32_slowpath) ;  /* 0x0000001c003c7944 */ /* 0x000fea0003c00000 */
.L_x_120:
[----:B------:R-:W-:Y:S05]  /*0960*/  BSYNC.RECONVERGENT B2 ;  /* 0x0000000000027941 */ /* 0x000fea0003800200 */
.L_x_119:
        /* <DEDUP_REMOVED lines=11> */
.L_x_122:
[----:B------:R-:W-:Y:S01]  /*0a20*/  FMUL.FTZ R23, R0, R9 ;  /* 0x0000000900177220 */ /* 0x000fe20000410000 */
[----:B------:R-:W-:-:S03]  /*0a30*/  FMUL.FTZ R2, R9, 0.5 ;  /* 0x3f00000009027820 */ /* 0x000fc60000410000 */
[----:B------:R-:W-:-:S04]  /*0a40*/  FFMA R0, -R23, R23, R0 ;  /* 0x0000001717007223 */ /* 0x000fc80000000100 */
[----:B------:R-:W-:-:S07]  /*0a50*/  FFMA R23, R0, R2, R23 ;  /* 0x0000000200177223 */ /* 0x000fce0000000017 */
.L_x_123:
[----:B------:R-:W-:Y:S05]  /*0a60*/  BSYNC.RECONVERGENT B0 ;  /* 0x0000000000007941 */ /* 0x000fea0003800200 */
.L_x_121:
[----:B------:R2:W-:Y:S01]  /*0a70*/  STG.E desc[UR6][R12.64+0x200], R23 ;  /* 0x000200170c007986 */ /* 0x0005e2000c101906 */
[----:B------:R-:W-:Y:S01]  /*0a80*/  IADD3 R8, PT, PT, R8, 0x4, RZ ;  /* 0x0000000408087810 */ /* 0x000fe20007ffe0ff */
[----:B------:R-:W-:Y:S01]  /*0a90*/  VIADD R5, R5, 0x200 ;  /* 0x0000020005057836 */ /* 0x000fe20000000000 */
[----:B------:R-:W-:Y:S02]  /*0aa0*/  IADD3 R7, PT, PT, R7, 0x200, RZ ;  /* 0x0000020007077810 */ /* 0x000fe40007ffe0ff */
[----:B------:R-:W-:-:S13]  /*0ab0*/  ISETP.NE.AND P0, PT, R8, RZ, PT ;  /* 0x000000ff0800720c */ /* 0x000fda0003f05270 */
[----:B--2---:R-:W-:Y:S05]  /*0ac0*/  @P0 BRA `(.L_x_124) ;  /* 0xfffffff400cc0947 */ /* 0x004fea000383ffff */
.L_x_103:
        /* <DEDUP_REMOVED lines=19> */
[----:B------:R-:W-:Y:S05]  /*0c00*/  CALL.REL.NOINC `($__internal_3_$__cuda_sm3x_div_rn_noftz_f32_slowpath) ;  /* 0x0000001800907944 */ /* 0x000fea0003c00000 */
.L_x_127:
[----:B------:R-:W-:Y:S05]  /*0c10*/  BSYNC.RECONVERGENT B2 ;  /* 0x0000000000027941 */ /* 0x000fea0003800200 */
.L_x_126:
        /* <DEDUP_REMOVED lines=12> */
.L_x_129:
[----:B------:R-:W-:Y:S01]  /*0ce0*/  FMUL.FTZ R23, R0, R7 ;  /* 0x0000000700177220 */ /* 0x000fe20000410000 */
[----:B------:R-:W-:-:S03]  /*0cf0*/  FMUL.FTZ R2, R7, 0.5 ;  /* 0x3f00000007027820 */ /* 0x000fc60000410000 */
[----:B------:R-:W-:-:S04]  /*0d00*/  FFMA R0, -R23, R23, R0 ;  /* 0x0000001717007223 */ /* 0x000fc80000000100 */
[----:B------:R-:W-:-:S07]  /*0d10*/  FFMA R23, R0, R2, R23 ;  /* 0x0000000200177223 */ /* 0x000fce0000000017 */
.L_x_130:
[----:B------:R-:W-:Y:S05]  /*0d20*/  BSYNC.RECONVERGENT B0 ;  /* 0x0000000000007941 */ /* 0x000fea0003800200 */
.L_x_128:
        /* <DEDUP_REMOVED lines=17> */
[----:B------:R-:W-:Y:S05]  /*0e40*/  CALL.REL.NOINC `($__internal_3_$__cuda_sm3x_div_rn_noftz_f32_slowpath) ;  /* 0x0000001800007944 */ /* 0x000fea0003c00000 */
.L_x_132:
[----:B------:R-:W-:Y:S05]  /*0e50*/  BSYNC.RECONVERGENT B2 ;  /* 0x0000000000027941 */ /* 0x000fea0003800200 */
.L_x_131:
        /* <DEDUP_REMOVED lines=12> */
.L_x_134:
[----:B------:R-:W-:Y:S01]  /*0f20*/  FMUL.FTZ R23, R0, R5 ;  /* 0x0000000500177220 */ /* 0x000fe20000410000 */
[----:B------:R-:W-:-:S03]  /*0f30*/  FMUL.FTZ R2, R5, 0.5 ;  /* 0x3f00000005027820 */ /* 0x000fc60000410000 */
[----:B------:R-:W-:-:S04]  /*0f40*/  FFMA R0, -R23, R23, R0 ;  /* 0x0000001717007223 */ /* 0x000fc80000000100 */
[----:B------:R-:W-:-:S07]  /*0f50*/  FFMA R23, R0, R2, R23 ;  /* 0x0000000200177223 */ /* 0x000fce0000000017 */
.L_x_135:
[----:B------:R-:W-:Y:S05]  /*0f60*/  BSYNC.RECONVERGENT B0 ;  /* 0x0000000000007941 */ /* 0x000fea0003800200 */
.L_x_133:
[----:B------:R0:W-:Y:S01]  /*0f70*/  STG.E desc[UR6][R8.64+0x200], R23 ;  /* 0x0002001708007986 */ /* 0x0001e2000c101906 */
[----:B------:R-:W-:-:S07]  /*0f80*/  VIADD R6, R6, 0x2 ;  /* 0x0000000206067836 */ /* 0x000fce0000000000 */
.L_x_125:
        /* <DEDUP_REMOVED lines=19> */
[----:B0-----:R-:W-:Y:S05]  /*10c0*/  CALL.REL.NOINC `($__internal_3_$__cuda_sm3x_div_rn_noftz_f32_slowpath) ;  /* 0x0000001400607944 */ /* 0x001fea0003c00000 */
.L_x_137:
[----:B------:R-:W-:Y:S05]  /*10d0*/  BSYNC.RECONVERGENT B2 ;  /* 0x0000000000027941 */ /* 0x000fea0003800200 */
.L_x_136:
        /* <DEDUP_REMOVED lines=10> */
[----:B0-----:R-:W-:Y:S05]  /*1180*/  CALL.REL.NOINC `($__internal_2_$__cuda_sm20_sqrt_rn_f32_slowpath) ;  /* 0x0000001000d87944 */ /* 0x001fea0003c00000 */
[----:B------:R-:W-:Y:S05]  /*1190*/  BRA `(.L_x_140) ;  /* 0x0000000000107947 */ /* 0x000fea0003800000 */
.L_x_139:
[----:B0-----:R-:W-:Y:S01]  /*11a0*/  FMUL.FTZ R23, R0, R5 ;  /* 0x0000000500177220 */ /* 0x001fe20000410000 */
[----:B------:R-:W-:-:S03]  /*11b0*/  FMUL.FTZ R2, R5, 0.5 ;  /* 0x3f00000005027820 */ /* 0x000fc60000410000 */
[----:B------:R-:W-:-:S04]  /*11c0*/  FFMA R0, -R23, R23, R0 ;  /* 0x0000001717007223 */ /* 0x000fc80000000100 */
[----:B------:R-:W-:-:S07]  /*11d0*/  FFMA R23, R0, R2, R23 ;  /* 0x0000000200177223 */ /* 0x000fce0000000017 */
.L_x_140:
[----:B------:R-:W-:Y:S05]  /*11e0*/  BSYNC.RECONVERGENT B0 ;  /* 0x0000000000007941 */ /* 0x000fea0003800200 */
.L_x_138:
[----:B------:R-:W-:-:S05]  /*11f0*/  IMAD.WIDE R14, R3, 0x4, R14 ;  /* 0x00000004030e7825 */ /* 0x000fca00078e020e */
[----:B------:R-:W-:Y:S01]  /*1200*/  STG.E desc[UR6][R14.64], R23 ;  /* 0x000000170e007986 */ /* 0x000fe2000c101906 */
[----:B------:R-:W-:Y:S05]  /*1210*/  EXIT ;  /* 0x000000000000794d */ /* 0x000fea0003800000 */
.L_x_102:
        /* <DEDUP_REMOVED lines=11> */
[----:B------:R-:W0:Y:S01]  /*12d0*/  LDCU UR4, c[0x0][0x388] ;  /* 0x00007100ff0477ac */ /* 0x000e220008000800 */
[----:B------:R-:W-:Y:S01]  /*12e0*/  LOP3.LUT R8, R9, 0x7ffffffc, RZ, 0xc0, !PT ;  /* 0x7ffffffc09087812 */ /* 0x000fe200078ec0ff */
[----:B-1----:R-:W-:Y:S01]  /*12f0*/  IMAD.MOV.U32 R9, RZ, RZ, R5 ;  /* 0x000000ffff097224 */ /* 0x002fe200078e0005 */
[----:B------:R-:W-:Y:S02]  /*1300*/  IADD3 R10, PT, PT, R5, 0x100, RZ ;  /* 0x00000100050a7810 */ /* 0x000fe40007ffe0ff */
[----:B------:R-:W-:Y:S02]  /*1310*/  IADD3.X R13, PT, PT, RZ, R15, RZ, P0, !PT ;  /* 0x0000000fff0d7210 */ /* 0x000fe400007fe4ff */
[----:B------:R-:W-:-:S07]  /*1320*/  IADD3 R11, PT, PT, -R8, RZ, RZ ;  /* 0x000000ff080b7210 */ /* 0x000fce0007ffe1ff */
.L_x_170:
[----:B------:R-:W-:Y:S01]  /*1330*/  VIADD R0, R10, 0xffffff00 ;  /* 0xffffff000a007836 */ /* 0x000fe20000000000 */
[----:B------:R-:W-:Y:S01]  /*1340*/  IADD3 R11, PT, PT, R11, 0x4, RZ ;  /* 0x000000040b0b7810 */ /* 0x000fe20007ffe0ff */
[----:B------:R-:W-:Y:S01]  /*1350*/  BSSY.RECONVERGENT B2, `(.L_x_142) ;  /* 0x0000026000027945 */ /* 0x000fe20003800200 */
[----:B0123--:R-:W-:Y:S02]  /*1360*/  IMAD.WIDE R16, R9, 0x4, R12 ;  /* 0x0000000409107825 */ /* 0x00ffe400078e020c */
[----:B------:R-:W-:Y:S02]  /*1370*/  ISETP.GE.AND P0, PT, R0, R3, PT ;  /* 0x000000030000720c */ /* 0x000fe40003f06270 */
[----:B------:R-:W-:-:S11]  /*1380*/  ISETP.NE.AND P2, PT, R11, RZ, PT ;  /* 0x000000ff0b00720c */ /* 0x000fd60003f45270 */
        /* <DEDUP_REMOVED lines=13> */
[----:B------:R-:W-:Y:S02]  /*1460*/  MOV R24, R7 ;  /* 0x0000000700187202 */ /* 0x000fe40000000f00 */
[----:B------:R-:W-:-:S07]  /*1470*/  MOV R2, 0x1490 ;  /* 0x0000149000027802 */ /* 0x000fce0000000f00 */
[----:B0-----:R-:W-:Y:S05]  /*1480*/  CALL.REL.NOINC `($__internal_3_$__cuda_sm3x_div_rn_noftz_f32_slowpath) ;  /* 0x0000001000707944 */ /* 0x001fea0003c00000 */
.L_x_145:
[----:B0-----:R-:W-:Y:S05]  /*1490*/  BSYNC.RECONVERGENT B3 ;  /* 0x0000000000037941 */ /* 0x001fea0003800200 */
.L_x_144:
        /* <DEDUP_REMOVED lines=11> */
.L_x_147:
[----:B------:R-:W-:Y:S01]  /*1550*/  FMUL.FTZ R23, R0, R19 ;  /* 0x0000001300177220 */ /* 0x000fe20000410000 */
[----:B------:R-:W-:-:S03]  /*1560*/  FMUL.FTZ R2, R19, 0.5 ;  /* 0x3f00000013027820 */ /* 0x000fc60000410000 */
[----:B------:R-:W-:-:S04]  /*1570*/  FFMA R0, -R23, R23, R0 ;  /* 0x0000001717007223 */ /* 0x000fc80000000100 */
[----:B------:R-:W-:-:S07]  /*1580*/  FFMA R23, R0, R2, R23 ;  /* 0x0000000200177223 */ /* 0x000fce0000000017 */
.L_x_148:
[----:B------:R-:W-:Y:S05]  /*1590*/  BSYNC.RECONVERGENT B0 ;  /* 0x0000000000007941 */ /* 0x000fea0003800200 */
.L_x_146:
[----:B------:R1:W-:Y:S02]  /*15a0*/  STG.E desc[UR6][R16.64+-0x400], R23 ;  /* 0xfffc001710007986 */ /* 0x0003e4000c101906 */
.L_x_143:
[----:B0-----:R-:W-:Y:S05]  /*15b0*/  BSYNC.RECONVERGENT B2 ;  /* 0x0000000000027941 */ /* 0x001fea0003800200 */
.L_x_142:
        /* <DEDUP_REMOVED lines=18> */
[----:B-1----:R-:W-:Y:S05]  /*16e0*/  CALL.REL.NOINC `($__internal_3_$__cuda_sm3x_div_rn_noftz_f32_slowpath) ;  /* 0x0000000c00d87944 */ /* 0x002fea0003c00000 */
.L_x_152:
[----:B------:R-:W-:Y:S05]  /*16f0*/  BSYNC.RECONVERGENT B3 ;  /* 0x0000000000037941 */ /* 0x000fea0003800200 */
.L_x_151:
[----:B------:R-:W-:Y:S01]  /*1700*/  FADD R0, R0, -UR4 ;  /* 0x8000000400007e21 */ /* 0x000fe20008000000 */
[----:B------:R-:W-:Y:S03]  /*1710*/  BSSY.RECONVERGENT B0, `(.L_x_153) ;  /* 0x000000e000007945 */ /* 0x000fe60003800200 */
[----:B------:R-:W-:-:S04]  /*1720*/  FMUL R0, R0, R0 ;  /* 0x0000000000007220 */ /* 0x000fc80000400000 */
[----:B------:R-:W-:Y:S01]  /*1730*/  VIADD R2, R0, 0xf3000000 ;  /* 0xf300000000027836 */ /* 0x000fe20000000000 */
[----:B------:R0:W2:Y:S04]  /*1740*/  MUFU.RSQ R19, R0 ;  /* 0x0000000000137308 */ /* 0x0000a80000001400 */
[----:B------:R-:W-:-:S13]  /*1750*/  ISETP.GT.U32.AND P0, PT, R2, 0x727fffff, PT ;  /* 0x727fffff0200780c */ /* 0x000fda0003f04070 */
[----:B0-2---:R-:W-:Y:S05]  /*1760*/  @!P0 BRA `(.L_x_154) ;  /* 0x0000000000108947 */ /* 0x005fea0003800000 */
[----:B------:R-:W-:Y:S02]  /*1770*/  MOV R2, R0 ;  /* 0x0000000000027202 */ /* 0x000fe40000000f00 */
[----:B------:R-:W-:-:S07]  /*1780*/  MOV R0, 0x17a0 ;  /* 0x000017a000007802 */ /* 0x000fce0000000f00 */
[----:B-1----:R-:W-:Y:S05]  /*1790*/  CALL.REL.NOINC `($__internal_2_$__cuda_sm20_sqrt_rn_f32_slowpath) ;  /* 0x0000000c00547944 */ /* 0x002fea0003c00000 */
[----:B------:R-:W-:Y:S05]  /*17a0*/  BRA `(.L_x_155) ;  /* 0x0000000000107947 */ /* 0x000fea0003800000 */
.L_x_154:
[----:B-1----:R-:W-:Y:S01]  /*17b0*/  FMUL.FTZ R23, R0, R19 ;  /* 0x0000001300177220 */ /* 0x002fe20000410000 */
[----:B------:R-:W-:-:S03]  /*17c0*/  FMUL.FTZ R2, R19, 0.5 ;  /* 0x3f00000013027820 */ /* 0x000fc60000410000 */
[----:B------:R-:W-:-:S04]  /*17d0*/  FFMA R0, -R23, R23, R0 ;  /* 0x0000001717007223 */ /* 0x000fc80000000100 */
[----:B------:R-:W-:-:S07]  /*17e0*/  FFMA R23, R0, R2, R23 ;  /* 0x0000000200177223 */ /* 0x000fce0000000017 */
.L_x_155:
[----:B------:R-:W-:Y:S05]  /*17f0*/  BSYNC.RECONVERGENT B0 ;  /* 0x0000000000007941 */ /* 0x000fea0003800200 */
.L_x_153:
[----:B------:R0:W-:Y:S02]  /*1800*/  STG.E desc[UR6][R16.64+-0x200], R23 ;  /* 0xfffe001710007986 */ /* 0x0001e4000c101906 */
.L_x_150:
[----:B------:R-:W-:Y:S05]  /*1810*/  BSYNC.RECONVERGENT B2 ;  /* 0x0000000000027941 */ /* 0x000fea0003800200 */
.L_x_149:
        /* <DEDUP_REMOVED lines=15> */
[----:B------:R-:W-:Y:S01]  /*1910*/  MOV R0, R20 ;  /* 0x0000001400007202 */ /* 0x000fe20000000f00 */
[----:B------:R-:W-:Y:S01]  /*1920*/  IMAD.MOV.U32 R24, RZ, RZ, R7 ;  /* 0x000000ffff187224 */ /* 0x000fe200078e0007 */
[----:B------:R-:W-:-:S07]  /*1930*/  MOV R2, 0x1950 ;  /* 0x0000195000027802 */ /* 0x000fce0000000f00 */
[----:B01----:R-:W-:Y:S05]  /*1940*/  CALL.REL.NOINC `($__internal_3_$__cuda_sm3x_div_rn_noftz_f32_slowpath) ;  /* 0x0000000c00407944 */ /* 0x003fea0003c00000 */
.L_x_159:
[----:B------:R-:W-:Y:S05]  /*1950*/  BSYNC.RECONVERGENT B3 ;  /* 0x0000000000037941 */ /* 0x000fea0003800200 */
.L_x_158:
        /* <DEDUP_REMOVED lines=9> */
[----:B01----:R-:W-:Y:S05]  /*19f0*/  CALL.REL.NOINC `($__internal_2_$__cuda_sm20_sqrt_rn_f32_slowpath) ;  /* 0x0000000800bc7944 */ /* 0x003fea0003c00000 */
[----:B------:R-:W-:Y:S05]  /*1a00*/  BRA `(.L_x_162) ;  /* 0x0000000000107947 */ /* 0x000fea0003800000 */
.L_x_161:
[----:B01----:R-:W-:Y:S01]  /*1a10*/  FMUL.FTZ R23, R0, R19 ;  /* 0x0000001300177220 */ /* 0x003fe20000410000 */
[----:B------:R-:W-:-:S03]  /*1a20*/  FMUL.FTZ R2, R19, 0.5 ;  /* 0x3f00000013027820 */ /* 0x000fc60000410000 */
[----:B------:R-:W-:-:S04]  /*1a30*/  FFMA R0, -R23, R23, R0 ;  /* 0x0000001717007223 */ /* 0x000fc80000000100 */
[----:B------:R-:W-:-:S07]  /*1a40*/  FFMA R23, R0, R2, R23 ;  /* 0x0000000200177223 */ /* 0x000fce0000000017 */
.L_x_162:
[----:B------:R-:W-:Y:S05]  /*1a50*/  BSYNC.RECONVERGENT B0 ;  /* 0x0000000000007941 */ /* 0x000fea0003800200 */
.L_x_160:
[----:B------:R2:W-:Y:S02]  /*1a60*/  STG.E desc[UR6][R16.64], R23 ;  /* 0x0000001710007986 */ /* 0x0005e4000c101906 */
.L_x_157:
[----:B------:R-:W-:Y:S05]  /*1a70*/  BSYNC.RECONVERGENT B2 ;  /* 0x0000000000027941 */ /* 0x000fea0003800200 */
.L_x_156:
        /* <DEDUP_REMOVED lines=14> */
[----:B------:R-:W-:Y:S01]  /*1b60*/  MOV R0, R18 ;  /* 0x0000001200007202 */ /* 0x000fe20000000f00 */
[----:B------:R-:W-:Y:S01]  /*1b70*/  IMAD.MOV.U32 R24, RZ, RZ, R7 ;  /* 0x000000ffff187224 */ /* 0x000fe200078e0007 */
[----:B------:R-:W-:-:S07]  /*1b80*/  MOV R2, 0x1ba0 ;  /* 0x00001ba000027802 */ /* 0x000fce0000000f00 */
[----:B012---:R-:W-:Y:S05]  /*1b90*/  CALL.REL.NOINC `($__internal_3_$__cuda_sm3x_div_rn_noftz_f32_slowpath) ;  /* 0x0000000800ac7944 */ /* 0x007fea0003c00000 */
.L_x_166:
[----:B------:R-:W-:Y:S05]  /*1ba0*/  BSYNC.RECONVERGENT B3 ;  /* 0x0000000000037941 */ /* 0x000fea0003800200 */
.L_x_165:
        /* <DEDUP_REMOVED lines=9> */
[----:B012---:R-:W-:Y:S05]  /*1c40*/  CALL.REL.NOINC `($__internal_2_$__cuda_sm20_sqrt_rn_f32_slowpath) ;  /* 0x0000000800287944 */ /* 0x007fea0003c00000 */
[----:B------:R-:W-:Y:S05]  /*1c50*/  BRA `(.L_x_169) ;  /* 0x0000000000107947 */ /* 0x000fea0003800000 */
.L_x_168:
[----:B012---:R-:W-:Y:S01]  /*1c60*/  FMUL.FTZ R23, R0, R19 ;  /* 0x0000001300177220 */ /* 0x007fe20000410000 */
[----:B------:R-:W-:-:S03]  /*1c70*/  FMUL.FTZ R2, R19, 0.5 ;  /* 0x3f00000013027820 */ /* 0x000fc60000410000 */
[----:B------:R-:W-:-:S04]  /*1c80*/  FFMA R0, -R23, R23, R0 ;  /* 0x0000001717007223 */ /* 0x000fc80000000100 */
[----:B------:R-:W-:-:S07]  /*1c90*/  FFMA R23, R0, R2, R23 ;  /* 0x0000000200177223 */ /* 0x000fce0000000017 */
.L_x_169:
[----:B------:R-:W-:Y:S05]  /*1ca0*/  BSYNC.RECONVERGENT B0 ;  /* 0x0000000000007941 */ /* 0x000fea0003800200 */
.L_x_167:
[----:B------:R3:W-:Y:S02]  /*1cb0*/  STG.E desc[UR6][R16.64+0x200], R23 ;  /* 0x0002001710007986 */ /* 0x0007e4000c101906 */
.L_x_164:
[----:B------:R-:W-:Y:S05]  /*1cc0*/  BSYNC.RECONVERGENT B2 ;  /* 0x0000000000027941 */ /* 0x000fea0003800200 */
.L_x_163:
[----:B------:R-:W-:Y:S01]  /*1cd0*/  IADD3 R10, PT, PT, R10, 0x200, RZ ;  /* 0x000002000a0a7810 */ /* 0x000fe20007ffe0ff */
[----:B------:R-:W-:Y:S01]  /*1ce0*/  VIADD R9, R9, 0x200 ;  /* 0x0000020009097836 */ /* 0x000fe20000000000 */
[----:B------:R-:W-:Y:S06]  /*1cf0*/  @P2 BRA `(.L_x_170) ;  /* 0xfffffff4008c2947 */ /* 0x000fec000383ffff */
.L_x_141:
        /* <DEDUP_REMOVED lines=20> */
[----:B------:R-:W-:Y:S02]  /*1e40*/  MOV R0, R12 ;  /* 0x0000000c00007202 */ /* 0x000fe40000000f00 */
[----:B------:R-:W-:Y:S02]  /*1e50*/  MOV R24, R7 ;  /* 0x0000000700187202 */ /* 0x000fe40000000f00 */
[----:B------:R-:W-:-:S07]  /*1e60*/  MOV R2, 0x1e80 ;  /* 0x00001e8000027802 */ /* 0x000fce0000000f00 */
[----:B0-23--:R-:W-:Y:S05]  /*1e70*/  CALL.REL.NOINC `($__internal_3_$__cuda_sm3x_div_rn_noftz_f32_slowpath) ;  /* 0x0000000400f47944 */ /* 0x00dfea0003c00000 */
.L_x_175:
[----:B------:R-:W-:Y:S05]  /*1e80*/  BSYNC.RECONVERGENT B3 ;  /* 0x0000000000037941 */ /* 0x000fea0003800200 */
.L_x_174:
[----:B------:R-:W1:Y:S01]  /*1e90*/  LDCU UR4, c[0x0][0x388] ;  /* 0x00007100ff0477ac */ /* 0x000e620008000800 */
[----:B------:R-:W-:Y:S01]  /*1ea0*/  BSSY.RECONVERGENT B0, `(.L_x_176) ;  /* 0x000000f000007945 */ /* 0x000fe20003800200 */
[----:B-1----:R-:W-:-:S04]  /*1eb0*/  FADD R0, R0, -UR4 ;  /* 0x8000000400007e21 */ /* 0x002fc80008000000 */
[----:B------:R-:W-:-:S04]  /*1ec0*/  FMUL R0, R0, R0 ;  /* 0x0000000000007220 */ /* 0x000fc80000400000 */
[----:B------:R-:W-:Y:S01]  /*1ed0*/  VIADD R2, R0, 0xf3000000 ;  /* 0xf300000000027836 */ /* 0x000fe20000000000 */
[----:B------:R1:W4:Y:S04]  /*1ee0*/  MUFU.RSQ R9, R0 ;  /* 0x0000000000097308 */ /* 0x0003280000001400 */
[----:B------:R-:W-:-:S13]  /*1ef0*/  ISETP.GT.U32.AND P0, PT, R2, 0x727fffff, PT ;  /* 0x727fffff0200780c */ /* 0x000fda0003f04070 */
[----:B-1--4-:R-:W-:Y:S05]  /*1f00*/  @!P0 BRA `(.L_x_177) ;  /* 0x0000000000108947 */ /* 0x012fea0003800000 */
[----:B------:R-:W-:Y:S02]  /*1f10*/  MOV R2, R0 ;  /* 0x0000000000027202 */ /* 0x000fe40000000f00 */
[----:B------:R-:W-:-:S07]  /*1f20*/  MOV R0, 0x1f40 ;  /* 0x00001f4000007802 */ /* 0x000fce0000000f00 */
[----:B0-23--:R-:W-:Y:S05]  /*1f30*/  CALL.REL.NOINC `($__internal_2_$__cuda_sm20_sqrt_rn_f32_slowpath) ;  /* 0x00000004006c7944 */ /* 0x00dfea0003c00000 */
[----:B------:R-:W-:Y:S05]  /*1f40*/  BRA `(.L_x_178) ;  /* 0x0000000000107947 */ /* 0x000fea0003800000 */
.L_x_177:
[----:B0-23--:R-:W-:Y:S01]  /*1f50*/  FMUL.FTZ R23, R0, R9 ;  /* 0x0000000900177220 */ /* 0x00dfe20000410000 */
[----:B------:R-:W-:-:S03]  /*1f60*/  FMUL.FTZ R2, R9, 0.5 ;  /* 0x3f00000009027820 */ /* 0x000fc60000410000 */
[----:B------:R-:W-:-:S04]  /*1f70*/  FFMA R0, -R23, R23, R0 ;  /* 0x0000001717007223 */ /* 0x000fc80000000100 */
[----:B------:R-:W-:-:S07]  /*1f80*/  FFMA R23, R0, R2, R23 ;  /* 0x0000000200177223 */ /* 0x000fce0000000017 */
.L_x_178:
[----:B------:R-:W-:Y:S05]  /*1f90*/  BSYNC.RECONVERGENT B0 ;  /* 0x0000000000007941 */ /* 0x000fea0003800200 */
.L_x_176:
[----:B------:R1:W-:Y:S02]  /*1fa0*/  STG.E desc[UR6][R10.64], R23 ;  /* 0x000000170a007986 */ /* 0x0003e4000c101906 */
.L_x_173:
[----:B------:R-:W-:Y:S05]  /*1fb0*/  BSYNC.RECONVERGENT B2 ;  /* 0x0000000000027941 */ /* 0x000fea0003800200 */
.L_x_172:
[----:B------:R-:W-:Y:S01]  /*1fc0*/  IADD3 R6, PT, PT, R6, 0x80, RZ ;  /* 0x0000008006067810 */ /* 0x000fe20007ffe0ff */
[----:B------:R-:W-:Y:S03]  /*1fd0*/  BSSY.RECONVERGENT B2, `(.L_x_179) ;  /* 0x0000025000027945 */ /* 0x000fe60003800200 */
        /* <DEDUP_REMOVED lines=16> */
[----:B0123--:R-:W-:Y:S05]  /*20e0*/  CALL.REL.NOINC `($__internal_3_$__cuda_sm3x_div_rn_noftz_f32_slowpath) ;  /* 0x0000000400587944 */ /* 0x00ffea0003c00000 */
.L_x_182:
[----:B------:R-:W-:Y:S05]  /*20f0*/  BSYNC.RECONVERGENT B3 ;  /* 0x0000000000037941 */ /* 0x000fea0003800200 */
.L_x_181:
[----:B------:R-:W4:Y:S01]  /*2100*/  LDCU UR4, c[0x0][0x388] ;  /* 0x00007100ff0477ac */ /* 0x000f220008000800 */
[----:B------:R-:W-:Y:S01]  /*2110*/  BSSY.RECONVERGENT B0, `(.L_x_183) ;  /* 0x000000f000007945 */ /* 0x000fe20003800200 */
[----:B----4-:R-:W-:-:S04]  /*2120*/  FADD R0, R0, -UR4 ;  /* 0x8000000400007e21 */ /* 0x010fc80008000000 */
[----:B------:R-:W-:-:S04]  /*2130*/  FMUL R0, R0, R0 ;  /* 0x0000000000007220 */ /* 0x000fc80000400000 */
[----:B------:R-:W-:Y:S01]  /*2140*/  VIADD R2, R0, 0xf3000000 ;  /* 0xf300000000027836 */ /* 0x000fe20000000000 */
[----:B------:R4:W5:Y:S04]  /*2150*/  MUFU.RSQ R9, R0 ;  /* 0x0000000000097308 */ /* 0x0009680000001400 */
[----:B------:R-:W-:-:S13]  /*2160*/  ISETP.GT.U32.AND P0, PT, R2, 0x727fffff, PT ;  /* 0x727fffff0200780c */ /* 0x000fda0003f04070 */
[----:B----45:R-:W-:Y:S05]  /*2170*/  @!P0 BRA `(.L_x_184) ;  /* 0x0000000000108947 */ /* 0x030fea0003800000 */
[----:B------:R-:W-:Y:S02]  /*2180*/  MOV R2, R0 ;  /* 0x0000000000027202 */ /* 0x000fe40000000f00 */
[----:B------:R-:W-:-:S07]  /*2190*/  MOV R0, 0x21b0 ;  /* 0x000021b000007802 */ /* 0x000fce0000000f00 */
[----:B0123--:R-:W-:Y:S05]  /*21a0*/  CALL.REL.NOINC `($__internal_2_$__cuda_sm20_sqrt_rn_f32_slowpath) ;  /* 0x0000000000d07944 */ /* 0x00ffea0003c00000 */
[----:B------:R-:W-:Y:S05]  /*21b0*/  BRA `(.L_x_185) ;  /* 0x0000000000107947 */ /* 0x000fea0003800000 */
.L_x_184:
[----:B0123--:R-:W-:Y:S01]  /*21c0*/  FMUL.FTZ R23, R0, R9 ;  /* 0x0000000900177220 */ /* 0x00ffe20000410000 */
[----:B------:R-:W-:-:S03]  /*21d0*/  FMUL.FTZ R2, R9, 0.5 ;  /* 0x3f00000009027820 */ /* 0x000fc60000410000 */
[----:B------:R-:W-:-:S04]  /*21e0*/  FFMA R0, -R23, R23, R0 ;  /* 0x0000001717007223 */ /* 0x000fc80000000100 */
[----:B------:R-:W-:-:S07]  /*21f0*/  FFMA R23, R0, R2, R23 ;  /* 0x0000000200177223 */ /* 0x000fce0000000017 */
.L_x_185:
[----:B------:R-:W-:Y:S05]  /*2200*/  BSYNC.RECONVERGENT B0 ;  /* 0x0000000000007941 */ /* 0x000fea0003800200 */
.L_x_183:
[----:B------:R4:W-:Y:S02]  /*2210*/  STG.E desc[UR6][R10.64+0x200], R23 ;  /* 0x000200170a007986 */ /* 0x0009e4000c101906 */
.L_x_180:
[----:B------:R-:W-:Y:S05]  /*2220*/  BSYNC.RECONVERGENT B2 ;  /* 0x0000000000027941 */ /* 0x000fea0003800200 */
.L_x_179:
[----:B------:R-:W-:-:S07]  /*2230*/  IADD3 R8, PT, PT, R8, 0x2, RZ ;  /* 0x0000000208087810 */ /* 0x000fce0007ffe0ff */
.L_x_171:
        /* <DEDUP_REMOVED lines=21> */
[----:B0-234-:R-:W-:Y:S05]  /*2390*/  CALL.REL.NOINC `($__internal_3_$__cuda_sm3x_div_rn_noftz_f32_slowpath) ;  /* 0x0000000000ac7944 */ /* 0x01dfea0003c00000 */
.L_x_187:
[----:B------:R-:W-:Y:S05]  /*23a0*/  BSYNC.RECONVERGENT B2 ;  /* 0x0000000000027941 */ /* 0x000fea0003800200 */
.L_x_186:
        /* <DEDUP_REMOVED lines=10> */
[----:B0-234-:R-:W-:Y:S05]  /*2450*/  CALL.REL.NOINC `($__internal_2_$__cuda_sm20_sqrt_rn_f32_slowpath) ;  /* 0x0000000000247944 */ /* 0x01dfea0003c00000 */
[----:B------:R-:W-:Y:S05]  /*2460*/  BRA `(.L_x_190) ;  /* 0x0000000000107947 */ /* 0x000fea0003800000 */
.L_x_189:
[----:B0-234-:R-:W-:Y:S01]  /*2470*/  FMUL.FTZ R23, R0, R3 ;  /* 0x0000000300177220 */ /* 0x01dfe20000410000 */
[----:B------:R-:W-:-:S03]  /*2480*/  FMUL.FTZ R2, R3, 0.5 ;  /* 0x3f00000003027820 */ /* 0x000fc60000410000 */
[----:B------:R-:W-:-:S04]  /*2490*/  FFMA R0, -R23, R23, R0 ;  /* 0x0000001717007223 */ /* 0x000fc80000000100 */
[----:B------:R-:W-:-:S07]  /*24a0*/  FFMA R23, R0, R2, R23 ;  /* 0x0000000200177223 */ /* 0x000fce0000000017 */
.L_x_190:
[----:B------:R-:W-:Y:S05]  /*24b0*/  BSYNC.RECONVERGENT B0 ;  /* 0x0000000000007941 */ /* 0x000fea0003800200 */
.L_x_188:
[----:B------:R-:W-:-:S05]  /*24c0*/  IMAD.WIDE R14, R5, 0x4, R14 ;  /* 0x00000004050e7825 */ /* 0x000fca00078e020e */
[----:B------:R-:W-:Y:S01]  /*24d0*/  STG.E desc[UR6][R14.64], R23 ;  /* 0x000000170e007986 */ /* 0x000fe2000c101906 */
[----:B------:R-:W-:Y:S05]  /*24e0*/  EXIT ;  /* 0x000000000000794d */ /* 0x000fea0003800000 */
        .weak           $__internal_2_$__cuda_sm20_sqrt_rn_f32_slowpath
        .type           $__internal_2_$__cuda_sm20_sqrt_rn_f32_slowpath,@function
        .size           $__internal_2_$__cuda_sm20_sqrt_rn_f32_slowpath,($__internal_3_$__cuda_sm3x_div_rn_noftz_f32_slowpath - $__internal_2_$__cuda_sm20_sqrt_rn_f32_slowpath)
$__internal_2_$__cuda_sm20_sqrt_rn_f32_slowpath:
        /* <DEDUP_REMOVED lines=19> */
.L_x_191:
[----:B------:R-:W-:Y:S01]  /*2620*/  HFMA2 R21, -RZ, RZ, 0, 0 ;  /* 0x00000000ff157431 */ /* 0x000fe200000001ff */
[----:B------:R-:W-:-:S04]  /*2630*/  MOV R20, R0 ;  /* 0x0000000000147202 */ /* 0x000fc80000000f00 */
[----:B------:R-:W-:Y:S05]  /*2640*/  RET.REL.NODEC R20 `(_ZN3cub18CUB_300001_SM_10006detail9transform16transform_kernelINS2_10policy_hubILb1EN4cuda3std3__45tupleIJN6thrust24THRUST_300001_SM_1000_NS17counting_iteratorIfNSA_11use_defaultESC_SC_EEEEEE10policy1000Ei12DistanceFromNSA_6detail15normal_iteratorINSA_10device_ptrIfEEEEJSD_EEEvT0_iT1_T2_DpNS2_10kernel_argIT3_EE) ;  /* 0xffffffd8146c7950 */ /* 0x000fea0003c3ffff */
        .weak           $__internal_3_$__cuda_sm3x_div_rn_noftz_f32_slowpath
        .type           $__internal_3_$__cuda_sm3x_div_rn_noftz_f32_slowpath,@function
        .size           $__internal_3_$__cuda_sm3x_div_rn_noftz_f32_slowpath,(.L_x_210 - $__internal_3_$__cuda_sm3x_div_rn_noftz_f32_slowpath)
$__internal_3_$__cuda_sm3x_div_rn_noftz_f32_slowpath:
[----:B------:R-:W-:Y:S01]  /*2650*/  SHF.R.U32.HI R19, RZ, 0x17, R24 ;  /* 0x00000017ff137819 */ /* 0x000fe20000011618 */
[----:B------:R-:W-:Y:S01]  /*2660*/  BSSY.RECONVERGENT B0, `(.L_x_192) ;  /* 0x0000062000007945 */ /* 0x000fe20003800200 */
[----:B------:R-:W-:Y:S02]  /*2670*/  SHF.R.U32.HI R21, RZ, 0x17, R0 ;  /* 0x00000017ff157819 */ /* 0x000fe40000011600 */
[----:B------:R-:W-:Y:S02]  /*2680*/  LOP3.LUT R19, R19, 0xff, RZ, 0xc0, !PT ;  /* 0x000000ff13137812 */ /* 0x000fe400078ec0ff */
[----:B------:R-:W-:Y:S02]  /*2690*/  LOP3.LUT R21, R21, 0xff, RZ, 0xc0, !PT ;  /* 0x000000ff15157812 */ /* 0x000fe400078ec0ff */
[----:B------:R-:W-:Y:S02]  /*26a0*/  IADD3 R22, PT, PT, R19, -0x1, RZ ;  /* 0xffffffff13167810 */ /* 0x000fe40007ffe0ff */
[----:B------:R-:W-:-:S02]  /*26b0*/  IADD3 R23, PT, PT, R21, -0x1, RZ ;  /* 0xffffffff15177810 */ /* 0x000fc40007ffe0ff */
[----:B------:R-:W-:-:S04]  /*26c0*/  ISETP.GT.U32.AND P0, PT, R22, 0xfd, PT ;  /* 0x000000fd1600780c */ /* 0x000fc80003f04070 */
[----:B------:R-:W-:-:S13]  /*26d0*/  ISETP.GT.U32.OR P0, PT, R23, 0xfd, P0 ;  /* 0x000000fd1700780c */ /* 0x000fda0000704470 */
[----:B------:R-:W-:Y:S01]  /*26e0*/  @!P0 IMAD.MOV.U32 R20, RZ, RZ, RZ ;  /* 0x000000ffff148224 */ /* 0x000fe200078e00ff */
        /* <DEDUP_REMOVED lines=22> */
[----:B------:R-:W-:-:S03]  /*2850*/  @!P1 FFMA R24, R24, 1.84467440737095516160e+19, RZ ;  /* 0x5f80000018189823 */ /* 0x000fc600000000ff */
[----:B------:R-:W-:-:S07]  /*2860*/  @!P1 IADD3 R20, PT, PT, R20, 0x40, RZ ;  /* 0x0000004014149810 */ /* 0x000fce0007ffe0ff */
.L_x_193:
[----:B------:R-:W-:Y:S01]  /*2870*/  LEA R23, R19, 0xc0800000, 0x17 ;  /* 0xc080000013177811 */ /* 0x000fe200078eb8ff */
[----:B------:R-:W-:Y:S01]  /*2880*/  VIADD R21, R21, 0xffffff81 ;  /* 0xffffff8115157836 */ /* 0x000fe20000000000 */
[----:B------:R-:W-:Y:S02]  /*2890*/  BSSY.RECONVERGENT B1, `(.L_x_198) ;  /* 0x0000035000017945 */ /* 0x000fe40003800200 */
[----:B------:R-:W-:Y:S01]  /*28a0*/  IADD3 R26, PT, PT, -R23, R24, RZ ;  /* 0x00000018171a7210 */ /* 0x000fe20007ffe1ff */
[C---:B------:R-:W-:Y:S01]  /*28b0*/  IMAD R0, R21.reuse, -0x800000, R0 ;  /* 0xff80000015007824 */ /* 0x040fe200078e0200 */
[----:B------:R-:W-:Y:S02]  /*28c0*/  IADD3 R21, PT, PT, R21, 0x7f, -R19 ;  /* 0x0000007f15157810 */ /* 0x000fe40007ffe813 */
[----:B------:R-:W0:Y:S01]  /*28d0*/  MUFU.RCP R22, R26 ;  /* 0x0000001a00167308 */ /* 0x000e220000001000 */
[----:B------:R-:W-:Y:S01]  /*28e0*/  FADD.FTZ R23, -R26, -RZ ;  /* 0x800000ff1a177221 */ /* 0x000fe20000010100 */
[----:B------:R-:W-:-:S03]  /*28f0*/  IADD3 R21, PT, PT, R21, R20, RZ ;  /* 0x0000001415157210 */ /* 0x000fc60007ffe0ff */
        /* <DEDUP_REMOVED lines=8> */
[----:B------:R-:W-:-:S04]  /*2980*/  LOP3.LUT R20, R19, 0xff, RZ, 0xc0, !PT ;  /* 0x000000ff13147812 */ /* 0x000fc800078ec0ff */
[----:B------:R-:W-:-:S04]  /*2990*/  IADD3 R19, PT, PT, R20, R21, RZ ;  /* 0x0000001514137210 */ /* 0x000fc80007ffe0ff */
        /* <DEDUP_REMOVED lines=17> */
[----:B------:R-:W-:Y:S01]  /*2ab0*/  ISETP.NE.AND P1, PT, R19, RZ, PT ;  /* 0x000000ff1300720c */ /* 0x000fe20003f25270 */
[----:B------:R-:W-:Y:S01]  /*2ac0*/  IMAD.MOV R19, RZ, RZ, -R19 ;  /* 0x000000ffff137224 */ /* 0x000fe200078e0a13 */
[----:B------:R-:W-:-:S02]  /*2ad0*/  SHF.L.U32 R22, R23, R22, RZ ;  /* 0x0000001617167219 */ /* 0x000fc400000006ff */
[----:B------:R-:W-:Y:S02]  /*2ae0*/  FSETP.NEU.FTZ.AND P0, PT, R21, R24, PT ;  /* 0x000000181500720b */ /* 0x000fe40003f1d000 */
[----:B------:R-:W-:Y:S02]  /*2af0*/  SEL R20, R19, RZ, P3 ;  /* 0x000000ff13147207 */ /* 0x000fe40001800000 */
[----:B------:R-:W-:Y:S02]  /*2b00*/  ISETP.NE.AND P1, PT, R22, RZ, P1 ;  /* 0x000000ff1600720c */ /* 0x000fe40000f25270 */
[----:B------:R-:W-:Y:S02]  /*2b10*/  SHF.R.U32.HI R22, RZ, R20, R23 ;  /* 0x00000014ff167219 */ /* 0x000fe40000011617 */
[----:B------:R-:W-:Y:S02]  /*2b20*/  PLOP3.LUT P0, PT, P0, P1, PT, 0xf8, 0x8f ;  /* 0x00000000008f781c */ /* 0x000fe40000703f70 */
[----:B------:R-:W-:-:S02]  /*2b30*/  SHF.R.U32.HI R20, RZ, 0x1, R22 ;  /* 0x00000001ff147819 */ /* 0x000fc40000011616 */
[----:B------:R-:W-:-:S04]  /*2b40*/  SEL R19, RZ, 0x1, !P0 ;  /* 0x00000001ff137807 */ /* 0x000fc80004000000 */
[----:B------:R-:W-:-:S04]  /*2b50*/  LOP3.LUT R19, R19, 0x1, R20, 0xf8, !PT ;  /* 0x0000000113137812 */ /* 0x000fc800078ef814 */
[----:B------:R-:W-:-:S04]  /*2b60*/  LOP3.LUT R19, R19, R22, RZ, 0xc0, !PT ;  /* 0x0000001613137212 */ /* 0x000fc800078ec0ff */
[----:B------:R-:W-:-:S04]  /*2b70*/  IADD3 R19, PT, PT, R20, R19, RZ ;  /* 0x0000001314137210 */ /* 0x000fc80007ffe0ff */
[----:B------:R-:W-:Y:S01]  /*2b80*/  LOP3.LUT R0, R19, R0, RZ, 0xfc, !PT ;  /* 0x0000000013007212 */ /* 0x000fe200078efcff */
[----:B------:R-:W-:Y:S06]  /*2b90*/  BRA `(.L_x_201) ;  /* 0x0000000000107947 */ /* 0x000fec0003800000 */
.L_x_200:
[----:B------:R-:W-:-:S04]  /*2ba0*/  LOP3.LUT R0, R0, 0x80000000, RZ, 0xc0, !PT ;  /* 0x8000000000007812 */ /* 0x000fc800078ec0ff */
[----:B------:R-:W-:Y:S01]  /*2bb0*/  LOP3.LUT R0, R0, 0x7f800000, RZ, 0xfc, !PT ;  /* 0x7f80000000007812 */ /* 0x000fe200078efcff */
[----:B------:R-:W-:Y:S06]  /*2bc0*/  BRA `(.L_x_201) ;  /* 0x0000000000047947 */ /* 0x000fec0003800000 */
.L_x_199:
[----:B------:R-:W-:-:S07]  /*2bd0*/  LEA R0, R21, R0, 0x17 ;  /* 0x0000000015007211 */ /* 0x000fce00078eb8ff */
.L_x_201:
[----:B------:R-:W-:Y:S05]  /*2be0*/  BSYNC.RECONVERGENT B1 ;  /* 0x0000000000017941 */ /* 0x000fea0003800200 */
.L_x_198:
[----:B------:R-:W-:Y:S05]  /*2bf0*/  BRA `(.L_x_202) ;  /* 0x0000000000207947 */ /* 0x000fea0003800000 */
.L_x_197:
[----:B------:R-:W-:-:S04]  /*2c00*/  LOP3.LUT R0, R24, 0x80000000, R0, 0x48, !PT ;  /* 0x8000000018007812 */ /* 0x000fc800078e4800 */
[----:B------:R-:W-:Y:S01]  /*2c10*/  LOP3.LUT R0, R0, 0x7f800000, RZ, 0xfc, !PT ;  /* 0x7f80000000007812 */ /* 0x000fe200078efcff */
[----:B------:R-:W-:Y:S06]  /*2c20*/  BRA `(.L_x_202) ;  /* 0x0000000000147947 */ /* 0x000fec0003800000 */
.L_x_196:
[----:B------:R-:W-:Y:S01]  /*2c30*/  LOP3.LUT R0, R24, 0x80000000, R0, 0x48, !PT ;  /* 0x8000000018007812 */ /* 0x000fe200078e4800 */
[----:B------:R-:W-:Y:S06]  /*2c40*/  BRA `(.L_x_202) ;  /* 0x00000000000c7947 */ /* 0x000fec0003800000 */
.L_x_195:
[----:B------:R-:W0:Y:S01]  /*2c50*/  MUFU.RSQ R0, -QNAN ;  /* 0xffc0000000007908 */ /* 0x000e220000001400 */
[----:B------:R-:W-:Y:S05]  /*2c60*/  BRA `(.L_x_202) ;  /* 0x0000000000047947 */ /* 0x000fea0003800000 */
.L_x_194:
[----:B------:R-:W-:-:S07]  /*2c70*/  FADD.FTZ R0, R0, R24 ;  /* 0x0000001800007221 */ /* 0x000fce0000010000 */
.L_x_202:
[----:B------:R-:W-:Y:S05]  /*2c80*/  BSYNC.RECONVERGENT B0 ;  /* 0x0000000000007941 */ /* 0x000fea0003800200 */
.L_x_192:
[----:B------:R-:W-:Y:S01]  /*2c90*/  HFMA2 R21, -RZ, RZ, 0, 0 ;  /* 0x00000000ff157431 */ /* 0x000fe200000001ff */
[----:B------:R-:W-:-:S04]  /*2ca0*/  MOV R20, R2 ;  /* 0x0000000200147202 */ /* 0x000fc80000000f00 */
[----:B0-----:R-:W-:Y:S05]  /*2cb0*/  RET.REL.NODEC R20 `(_ZN3cub18CUB_300001_SM_10006detail9transform16transform_kernelINS2_10policy_hubILb1EN4cuda3std3__45tupleIJN6thrust24THRUST_300001_SM_1000_NS17counting_iteratorIfNSA_11use_defaultESC_SC_EEEEEE10policy1000Ei12DistanceFromNSA_6detail15normal_iteratorINSA_10device_ptrIfEEEEJSD_EEEvT0_iT1_T2_DpNS2_10kernel_argIT3_EE) ;  /* 0xffffffd014d07950 */ /* 0x001fea0003c3ffff */
.L_x_203:
        /* <DEDUP_REMOVED lines=12> */
.L_x_210:


//--------------------- .text._ZN3cub18CUB_300001_SM_10006detail8for_each13static_kernelINS2_12policy_hub_t12policy_500_tEmN6thrust24THRUST_300001_SM_1000_NS8cuda_cub20__uninitialized_fill7functorINS7_10device_ptrIfEEfEEEEvT0_T1_ --------------------------
	.section	.text._ZN3cub18CUB_300001_SM_10006detail8for_each13static_kernelINS2_12policy_hub_t12policy_500_tEmN6thrust24THRUST_300001_SM_1000_NS8cuda_cub20__uninitialized_fill7functorINS7_10device_ptrIfEEfEEEEvT0_T1_,"ax",@progbits
	.align	128
        .global         _ZN3cub18CUB_300001_SM_10006detail8for_each13static_kernelINS2_12policy_hub_t12policy_500_tEmN6thrust24THRUST_300001_SM_1000_NS8cuda_cub20__uninitialized_fill7functorINS7_10device_ptrIfEEfEEEEvT0_T1_
        .type           _ZN3cub18CUB_300001_SM_10006detail8for_each13static_kernelINS2_12policy_hub_t12policy_500_tEmN6thrust24THRUST_300001_SM_1000_NS8cuda_cub20__uninitialized_fill7functorINS7_10device_ptrIfEEfEEEEvT0_T1_,@function
        .size           _ZN3cub18CUB_300001_SM_10006detail8for_each13static_kernelINS2_12policy_hub_t12policy_500_tEmN6thrust24THRUST_300001_SM_1000_NS8cuda_cub20__uninitialized_fill7functorINS7_10device_ptrIfEEfEEEEvT0_T1_,(.L_x_213 - _ZN3cub18CUB_300001_SM_10006detail8for_each13static_kernelINS2_12policy_hub_t12policy_500_tEmN6thrust24THRUST_300001_SM_1000_NS8cuda_cub20__uninitialized_fill7functorINS7_10device_ptrIfEEfEEEEvT0_T1_)
        .other          _ZN3cub18CUB_300001_SM_10006detail8for_each13static_kernelINS2_12policy_hub_t12policy_500_tEmN6thrust24THRUST_300001_SM_1000_NS8cuda_cub20__uninitialized_fill7functorINS7_10device_ptrIfEEfEEEEvT0_T1_,@"STO_CUDA_ENTRY STV_DEFAULT"
_ZN3cub18CUB_300001_SM_10006detail8for_each13static_kernelINS2_12policy_hub_t12policy_500_tEmN6thrust24THRUST_300001_SM_1000_NS8cuda_cub20__uninitialized_fill7functorINS7_10device_ptrIfEEfEEEEvT0_T1_:
.text._ZN3cub18CUB_300001_SM_10006detail8for_each13static_kernelINS2_12policy_hub_t12policy_500_tEmN6thrust24THRUST_300001_SM_1000_NS8cuda_cub20__uninitialized_fill7functorINS7_10device_ptrIfEEfEEEEvT0_T1_:
[----:B------:R-:W-:Y:S08]  /*0000*/  LDC R1, c[0x0][0x37c] ;  /* 0x0000df00ff017b82 */ /* 0x000ff00000000800 */
[----:B------:R-:W0:Y:S01]  /*0010*/  S2UR UR4, SR_CTAID.X ;  /* 0x00000000000479c3 */ /* 0x000e220000002500 */
[----:B------:R-:W1:Y:S01]  /*0020*/  LDCU.64 UR6, c[0x0][0x380] ;  /* 0x00007000ff0677ac */ /* 0x000e620008000a00 */
[----:B------:R-:W2:Y:S01]  /*0030*/  LDCU.64 UR8, c[0x0][0x358] ;  /* 0x00006b00ff0877ac */ /* 0x000ea20008000a00 */
[----:B0-----:R-:W-:-:S04]  /*0040*/  UIMAD.WIDE.U32 UR4, UR4, 0x200, URZ ;  /* 0x00000200040478a5 */ /* 0x001fc8000f8e00ff */
[----:B-1----:R-:W-:-:S04]  /*0050*/  UIADD3 UR6, UP0, UPT, -UR4, UR6, URZ ;  /* 0x0000000604067290 */ /* 0x002fc8000ff1e1ff */
[----:B------:R-:W-:Y:S02]  /*0060*/  UIADD3.X UR7, UPT, UPT, ~UR5, UR7, URZ, UP0, !UPT ;  /* 0x0000000705077290 */ /* 0x000fe400087fe5ff */
[----:B------:R-:W-:-:S04]  /*0070*/  UISETP.GE.U32.AND UP0, UPT, UR6, 0x200, UPT ;  /* 0x000002000600788c */ /* 0x000fc8000bf06070 */
[----:B------:R-:W-:-:S09]  /*0080*/  UISETP.GE.U32.AND.EX UP0, UPT, UR7, URZ, UPT, UP0 ;  /* 0x000000ff0700728c */ /* 0x000fd2000bf06100 */
[----:B--2---:R-:W-:Y:S05]  /*0090*/  BRA.U !UP0, `(.L_x_204) ;  /* 0x0000000108287547 */ /* 0x004fea000b800000 */
[----:B------:R-:W0:Y:S01]  /*00a0*/  S2R R0, SR_TID.X ;  /* 0x0000000000007919 */ /* 0x000e220000002100 */
[----:B------:R-:W1:Y:S01]  /*00b0*/  LDCU.64 UR6, c[0x0][0x388] ;  /* 0x00007100ff0677ac */ /* 0x000e620008000a00 */
[----:B------:R-:W2:Y:S01]  /*00c0*/  LDC R5, c[0x0][0x390] ;  /* 0x0000e400ff057b82 */ /* 0x000ea20000000800 */
[----:B0-----:R-:W-:-:S05]  /*00d0*/  IADD3 R0, P0, PT, R0, UR4, RZ ;  /* 0x0000000400007c10 */ /* 0x001fca000ff1e0ff */
[----:B------:R-:W-:Y:S01]  /*00e0*/  IMAD.X R3, RZ, RZ, UR5, P0 ;  /* 0x00000005ff037e24 */ /* 0x000fe200080e06ff */
[----:B-1----:R-:W-:-:S04]  /*00f0*/  LEA R2, P0, R0, UR6, 0x2 ;  /* 0x0000000600027c11 */ /* 0x002fc8000f8010ff */
[----:B------:R-:W-:-:S05]  /*0100*/  LEA.HI.X R3, R0, UR7, R3, 0x2, P0 ;  /* 0x0000000700037c11 */ /* 0x000fca00080f1403 */
[----:B--2---:R-:W-:Y:S04]  /*0110*/  STG.E desc[UR8][R2.64], R5 ;  /* 0x0000000502007986 */ /* 0x004fe8000c101908 */
[----:B------:R-:W-:Y:S01]  /*0120*/  STG.E desc[UR8][R2.64+0x400], R5 ;  /* 0x0004000502007986 */ /* 0x000fe2000c101908 */
[----:B------:R-:W-:Y:S05]  /*0130*/  EXIT ;  /* 0x000000000000794d */ /* 0x000fea0003800000 */
.L_x_204:
[----:B------:R-:W0:Y:S01]  /*0140*/  S2R R0, SR_TID.X ;  /* 0x0000000000007919 */ /* 0x000e220000002100 */
[----:B------:R-:W-:Y:S01]  /*0150*/  IMAD.U32 R2, RZ, RZ, UR7 ;  /* 0x00000007ff027e24 */ /* 0x000fe2000f8e00ff */
[----:B------:R-:W1:Y:S01]  /*0160*/  LDCU.64 UR10, c[0x0][0x388] ;  /* 0x00007100ff0a77ac */ /* 0x000e620008000a00 */
[----:B------:R-:W-:Y:S01]  /*0170*/  IMAD.U32 R4, RZ, RZ, UR7 ;  /* 0x00000007ff047e24 */ /* 0x000fe2000f8e00ff */
[----:B0-----:R-:W-:-:S04]  /*0180*/  ISETP.LT.U32.AND P0, PT, R0, UR6, PT ;  /* 0x0000000600007c0c */ /* 0x001fc8000bf01070 */
[----:B------:R-:W-:Y:S01]  /*0190*/  ISETP.GT.U32.AND.EX P0, PT, R2, RZ, PT, P0 ;  /* 0x000000ff0200720c */ /* 0x000fe20003f04100 */
[C---:B------:R-:W-:Y:S01]  /*01a0*/  VIADD R2, R0.reuse, 0x100 ;  /* 0x0000010000027836 */ /* 0x040fe20000000000 */
[----:B------:R-:W-:-:S04]  /*01b0*/  IADD3 R0, P2, PT, R0, UR4, RZ ;  /* 0x0000000400007c10 */ /* 0x000fc8000ff5e0ff */
[----:B------:R-:W-:Y:S01]  /*01c0*/  ISETP.LT.U32.AND P1, PT, R2, UR6, PT ;  /* 0x0000000602007c0c */ /* 0x000fe2000bf21070 */
[----:B------:R-:W-:Y:S01]  /*01d0*/  IMAD.X R3, RZ, RZ, UR5, P2 ;  /* 0x00000005ff037e24 */ /* 0x000fe200090e06ff */
[----:B-1----:R-:W-:Y:S02]  /*01e0*/  LEA R2, P2, R0, UR10, 0x2 ;  /* 0x0000000a00027c11 */ /* 0x002fe4000f8410ff */
[----:B------:R-:W-:Y:S02]  /*01f0*/  ISETP.GT.U32.AND.EX P1, PT, R4, RZ, PT, P1 ;  /* 0x000000ff0400720c */ /* 0x000fe40003f24110 */
[----:B------:R-:W-:Y:S01]  /*0200*/  LEA.HI.X R3, R0, UR11, R3, 0x2, P2 ;  /* 0x0000000b00037c11 */ /* 0x000fe200090f1403 */
[----:B------:R-:W0:Y:S04]  /*0210*/  @P0 LDC R5, c[0x0][0x390] ;  /* 0x0000e400ff050b82 */ /* 0x000e280000000800 */
[----:B0-----:R0:W-:Y:S06]  /*0220*/  @P0 STG.E desc[UR8][R2.64], R5 ;  /* 0x0000000502000986 */ /* 0x0011ec000c101908 */
[----:B------:R-:W-:Y:S05]  /*0230*/  @!P1 EXIT ;  /* 0x000000000000994d */ /* 0x000fea0003800000 */
[----:B0-----:R-:W0:Y:S02]  /*0240*/  LDC R5, c[0x0][0x390] ;  /* 0x0000e400ff057b82 */ /* 0x001e240000000800 */
[----:B0-----:R-:W-:Y:S01]  /*0250*/  STG.E desc[UR8][R2.64+0x400], R5 ;  /* 0x0004000502007986 */ /* 0x001fe2000c101908 */
[----:B------:R-:W-:Y:S05]  /*0260*/  EXIT ;  /* 0x000000000000794d */ /* 0x000fea0003800000 */
.L_x_205:
        /* <DEDUP_REMOVED lines=9> */
.L_x_213:


//--------------------- .text._ZN3cub18CUB_300001_SM_10006detail11EmptyKernelIvEEvv --------------------------
	.section	.text._ZN3cub18CUB_300001_SM_10006detail11EmptyKernelIvEEvv,"ax",@progbits
	.align	128
        .global         _ZN3cub18CUB_300001_SM_10006detail11EmptyKernelIvEEvv
        .type           _ZN3cub18CUB_300001_SM_10006detail11EmptyKernelIvEEvv,@function
        .size           _ZN3cub18CUB_300001_SM_10006detail11EmptyKernelIvEEvv,(.L_x_214 - _ZN3cub18CUB_300001_SM_10006detail11EmptyKernelIvEEvv)
        .other          _ZN3cub18CUB_300001_SM_10006detail11EmptyKernelIvEEvv,@"STO_CUDA_ENTRY STV_DEFAULT"
_ZN3cub18CUB_300001_SM_10006detail11EmptyKernelIvEEvv:
.text._ZN3cub18CUB_300001_SM_10006detail11EmptyKernelIvEEvv:
[----:B------:R-:W-:Y:S01]  /*0000*/  LDC R1, c[0x0][0x37c] ;  /* 0x0000df00ff017b82 */ /* 0x000fe20000000800 */
[----:B------:R-:W-:Y:S05]  /*0010*/  EXIT ;  /* 0x000000000000794d */ /* 0x000fea0003800000 */
.L_x_206:
        /* <DEDUP_REMOVED lines=14> */
.L_x_214:


//--------------------- .nv.shared.reserved.0     --------------------------
	.section	.nv.shared.reserved.0,"aw",@nobits
	.weak		__nv_reservedSMEM_offset_0_alias
	.size		__nv_reservedSMEM_offset_0_alias, 0, 64
	.other		__nv_reservedSMEM_offset_0_alias,@"STO_CUDA_RESERVED_SHARED STV_DEFAULT"
__nv_reservedSMEM_offset_0_alias:
	.zero		0
	.zero		64


//--------------------- .nv.global                --------------------------
	.section	.nv.global,"aw",@nobits
.nv.global:
	.type		_ZN30_INTERNAL_a0578e12_4_k_cu_main6thrust24THRUST_300001_SM_1000_NS3seqE,@object
	.size		_ZN30_INTERNAL_a0578e12_4_k_cu_main6thrust24THRUST_300001_SM_1000_NS3seqE,(_ZN30_INTERNAL_a0578e12_4_k_cu_main4cuda3std3__48in_placeE - _ZN30_INTERNAL_a0578e12_4_k_cu_main6thrust24THRUST_300001_SM_1000_NS3seqE)
_ZN30_INTERNAL_a0578e12_4_k_cu_main6thrust24THRUST_300001_SM_1000_NS3seqE:
	.zero		1
	.type		_ZN30_INTERNAL_a0578e12_4_k_cu_main4cuda3std3__48in_placeE,@object
	.size		_ZN30_INTERNAL_a0578e12_4_k_cu_main4cuda3std3__48in_placeE,(_ZN30_INTERNAL_a0578e12_4_k_cu_main4cuda3std6ranges3__45__cpo4sizeE - _ZN30_INTERNAL_a0578e12_4_k_cu_main4cuda3std3__48in_placeE)
_ZN30_INTERNAL_a0578e12_4_k_cu_main4cuda3std3__48in_placeE:
	.zero		1
	.type		_ZN30_INTERNAL_a0578e12_4_k_cu_main4cuda3std6ranges3__45__cpo4sizeE,@object
	.size		_ZN30_INTERNAL_a0578e12_4_k_cu_main4cuda3std6ranges3__45__cpo4sizeE,(_ZN30_INTERNAL_a0578e12_4_k_cu_main6thrust24THRUST_300001_SM_1000_NS12placeholders2_3E - _ZN30_INTERNAL_a0578e12_4_k_cu_main4cuda3std6ranges3__45__cpo4sizeE)
_ZN30_INTERNAL_a0578e12_4_k_cu_main4cuda3std6ranges3__45__cpo4sizeE:
	.zero		1
	.type		_ZN30_INTERNAL_a0578e12_4_k_cu_main6thrust24THRUST_300001_SM_1000_NS12placeholders2_3E,@object
	.size		_ZN30_INTERNAL_a0578e12_4_k_cu_main6thrust24THRUST_300001_SM_1000_NS12placeholders2_3E,(_ZN30_INTERNAL_a0578e12_4_k_cu_main4cuda3std3__45__cpo6cbeginE - _ZN30_INTERNAL_a0578e12_4_k_cu_main6thrust24THRUST_300001_SM_1000_NS12placeholders2_3E)
_ZN30_INTERNAL_a0578e12_4_k_cu_main6thrust24THRUST_300001_SM_1000_NS12placeholders2_3E:
	.zero		1
	.type		_ZN30_INTERNAL_a0578e12_4_k_cu_main4cuda3std3__45__cpo6cbeginE,@object
	.size		_ZN30_INTERNAL_a0578e12_4_k_cu_main4cuda3std3__45__cpo6cbeginE,(_ZN30_INTERNAL_a0578e12_4_k_cu_main4cuda3std6ranges3__45__cpo6cbeginE - _ZN30_INTERNAL_a0578e12_4_k_cu_main4cuda3std3__45__cpo6cbeginE)
_ZN30_INTERNAL_a0578e12_4_k_cu_main4cuda3std3__45__cpo6cbeginE:
	.zero		1
	.type		_ZN30_INTERNAL_a0578e12_4_k_cu_main4cuda3std6ranges3__45__cpo6cbeginE,@object
	.size		_ZN30_INTERNAL_a0578e12_4_k_cu_main4cuda3std6ranges3__45__cpo6cbeginE,(_ZN30_INTERNAL_a0578e12_4_k_cu_main6thrust24THRUST_300001_SM_1000_NS12placeholders2_7E - _ZN30_INTERNAL_a0578e12_4_k_cu_main4cuda3std6ranges3__45__cpo6cbeginE)
_ZN30_INTERNAL_a0578e12_4_k_cu_main4cuda3std6ranges3__45__cpo6cbeginE:
	.zero		1
	.type		_ZN30_INTERNAL_a0578e12_4_k_cu_main6thrust24THRUST_300001_SM_1000_NS12placeholders2_7E,@object
	.size		_ZN30_INTERNAL_a0578e12_4_k_cu_main6thrust24THRUST_300001_SM_1000_NS12placeholders2_7E,(_ZN30_INTERNAL_a0578e12_4_k_cu_main4cuda3std3__45__cpo7crbeginE - _ZN30_INTERNAL_a0578e12_4_k_cu_main6thrust24THRUST_300001_SM_1000_NS12placeholders2_7E)
_ZN30_INTERNAL_a0578e12_4_k_cu_main6thrust24THRUST_300001_SM_1000_NS12placeholders2_7E:
	.zero		1
	.type		_ZN30_INTERNAL_a0578e12_4_k_cu_main4cuda3std3__45__cpo7crbeginE,@object
	.size		_ZN30_INTERNAL_a0578e12_4_k_cu_main4cuda3std3__45__cpo7crbeginE,(_ZN30_INTERNAL_a0578e12_4_k_cu_main4cuda3std6ranges3__45__cpo4nextE - _ZN30_INTERNAL_a0578e12_4_k_cu_main4cuda3std3__45__cpo7crbeginE)
_ZN30_INTERNAL_a0578e12_4_k_cu_main4cuda3std3__45__cpo7crbeginE:
	.zero		1
	.type		_ZN30_INTERNAL_a0578e12_4_k_cu_main4cuda3std6ranges3__45__cpo4nextE,@object
	.size		_ZN30_INTERNAL_a0578e12_4_k_cu_main4cuda3std6ranges3__45__cpo4nextE,(_ZN30_INTERNAL_a0578e12_4_k_cu_main4cuda3std6ranges3__45__cpo4swapE - _ZN30_INTERNAL_a0578e12_4_k_cu_main4cuda3std6ranges3__45__cpo4nextE)
_ZN30_INTERNAL_a0578e12_4_k_cu_main4cuda3std6ranges3__45__cpo4nextE:
	.zero		1
	.type		_ZN30_INTERNAL_a0578e12_4_k_cu_main4cuda3std6ranges3__45__cpo4swapE,@object
	.size		_ZN30_INTERNAL_a0578e12_4_k_cu_main4cuda3std6ranges3__45__cpo4swapE,(_ZN30_INTERNAL_a0578e12_4_k_cu_main6thrust24THRUST_300001_SM_1000_NS8cuda_cub10par_nosyncE - _ZN30_INTERNAL_a0578e12_4_k_cu_main4cuda3std6ranges3__45__cpo4swapE)
_ZN30_INTERNAL_a0578e12_4_k_cu_main4cuda3std6ranges3__45__cpo4swapE:
	.zero		1
	.type		_ZN30_INTERNAL_a0578e12_4_k_cu_main6thrust24THRUST_300001_SM_1000_NS8cuda_cub10par_nosyncE,@object
	.size		_ZN30_INTERNAL_a0578e12_4_k_cu_main6thrust24THRUST_300001_SM_1000_NS8cuda_cub10par_nosyncE,(_ZN30_INTERNAL_a0578e12_4_k_cu_main6thrust24THRUST_300001_SM_1000_NS12placeholders2_9E - _ZN30_INTERNAL_a0578e12_4_k_cu_main6thrust24THRUST_300001_SM_1000_NS8cuda_cub10par_nosyncE)
_ZN30_INTERNAL_a0578e12_4_k_cu_main6thrust24THRUST_300001_SM_1000_NS8cuda_cub10par_nosyncE:
	.zero		1
	.type		_ZN30_INTERNAL_a0578e12_4_k_cu_main6thrust24THRUST_300001_SM_1000_NS12placeholders2_9E,@object
	.size		_ZN30_INTERNAL_a0578e12_4_k_cu_main6thrust24THRUST_300001_SM_1000_NS12placeholders2_9E,(_ZN30_INTERNAL_a0578e12_4_k_cu_main4cuda3std3__432_GLOBAL__N__a0578e12_4_k_cu_main6ignoreE - _ZN30_INTERNAL_a0578e12_4_k_cu_main6thrust24THRUST_300001_SM_1000_NS12placeholders2_9E)
_ZN30_INTERNAL_a0578e12_4_k_cu_main6thrust24THRUST_300001_SM_1000_NS12placeholders2_9E:
	.zero		1
	.type		_ZN30_INTERNAL_a0578e12_4_k_cu_main4cuda3std3__432_GLOBAL__N__a0578e12_4_k_cu_main6ignoreE,@object
	.size		_ZN30_INTERNAL_a0578e12_4_k_cu_main4cuda3std3__432_GLOBAL__N__a0578e12_4_k_cu_main6ignoreE,(_ZN30_INTERNAL_a0578e12_4_k_cu_main4cuda3std6ranges3__45__cpo4dataE - _ZN30_INTERNAL_a0578e12_4_k_cu_main4cuda3std3__432_GLOBAL__N__a0578e12_4_k_cu_main6ignoreE)
_ZN30_INTERNAL_a0578e12_4_k_cu_main4cuda3std3__432_GLOBAL__N__a0578e12_4_k_cu_main6ignoreE:
	.zero		1
	.type		_ZN30_INTERNAL_a0578e12_4_k_cu_main4cuda3std6ranges3__45__cpo4dataE,@object
	.size		_ZN30_INTERNAL_a0578e12_4_k_cu_main4cuda3std6ranges3__45__cpo4dataE,(_ZN30_INTERNAL_a0578e12_4_k_cu_main6thrust24THRUST_300001_SM_1000_NS12placeholders2_1E - _ZN30_INTERNAL_a0578e12_4_k_cu_main4cuda3std6ranges3__45__cpo4dataE)
_ZN30_INTERNAL_a0578e12_4_k_cu_main4cuda3std6ranges3__45__cpo4dataE:
	.zero		1
	.type		_ZN30_INTERNAL_a0578e12_4_k_cu_main6thrust24THRUST_300001_SM_1000_NS12placeholders2_1E,@object
	.size		_ZN30_INTERNAL_a0578e12_4_k_cu_main6thrust24THRUST_300001_SM_1000_NS12placeholders2_1E,(_ZN30_INTERNAL_a0578e12_4_k_cu_main4cuda3std3__45__cpo5beginE - _ZN30_INTERNAL_a0578e12_4_k_cu_main6thrust24THRUST_300001_SM_1000_NS12placeholders2_1E)
_ZN30_INTERNAL_a0578e12_4_k_cu_main6thrust24THRUST_300001_SM_1000_NS12placeholders2_1E:
	.zero		1
	.type		_ZN30_INTERNAL_a0578e12_4_k_cu_main4cuda3std3__45__cpo5beginE,@object
	.size		_ZN30_INTERNAL_a0578e12_4_k_cu_main4cuda3std3__45__cpo5beginE,(_ZN30_INTERNAL_a0578e12_4_k_cu_main4cuda3std6ranges3__45__cpo5beginE - _ZN30_INTERNAL_a0578e12_4_k_cu_main4cuda3std3__45__cpo5beginE)
_ZN30_INTERNAL_a0578e12_4_k_cu_main4cuda3std3__45__cpo5beginE:
	.zero		1
	.type		_ZN30_INTERNAL_a0578e12_4_k_cu_main4cuda3std6ranges3__45__cpo5beginE,@object
	.size		_ZN30_INTERNAL_a0578e12_4_k_cu_main4cuda3std6ranges3__45__cpo5beginE,(_ZN30_INTERNAL_a0578e12_4_k_cu_main6thrust24THRUST_300001_SM_1000_NS12placeholders2_5E - _ZN30_INTERNAL_a0578e12_4_k_cu_main4cuda3std6ranges3__45__cpo5beginE)
_ZN30_INTERNAL_a0578e12_4_k_cu_main4cuda3std6ranges3__45__cpo5beginE:
	.zero		1
	.type		_ZN30_INTERNAL_a0578e12_4_k_cu_main6thrust24THRUST_300001_SM_1000_NS12placeholders2_5E,@object
	.size		_ZN30_INTERNAL_a0578e12_4_k_cu_main6thrust24THRUST_300001_SM_1000_NS12placeholders2_5E,(_ZN30_INTERNAL_a0578e12_4_k_cu_main4cuda3std3__45__cpo6rbeginE - _ZN30_INTERNAL_a0578e12_4_k_cu_main6thrust24THRUST_300001_SM_1000_NS12placeholders2_5E)
_ZN30_INTERNAL_a0578e12_4_k_cu_main6thrust24THRUST_300001_SM_1000_NS12placeholders2_5E:
	.zero		1
	.type		_ZN30_INTERNAL_a0578e12_4_k_cu_main4cuda3std3__45__cpo6rbeginE,@object
	.size		_ZN30_INTERNAL_a0578e12_4_k_cu_main4cuda3std3__45__cpo6rbeginE,(_ZN30_INTERNAL_a0578e12_4_k_cu_main4cuda3std6ranges3__45__cpo7advanceE - _ZN30_INTERNAL_a0578e12_4_k_cu_main4cuda3std3__45__cpo6rbeginE)
_ZN30_INTERNAL_a0578e12_4_k_cu_main4cuda3std3__45__cpo6rbeginE:
	.zero		1
	.type		_ZN30_INTERNAL_a0578e12_4_k_cu_main4cuda3std6ranges3__45__cpo7advanceE,@object
	.size		_ZN30_INTERNAL_a0578e12_4_k_cu_main4cuda3std6ranges3__45__cpo7advanceE,(_ZN30_INTERNAL_a0578e12_4_k_cu_main4cuda3std3__47nulloptE - _ZN30_INTERNAL_a0578e12_4_k_cu_main4cuda3std6ranges3__45__cpo7advanceE)
_ZN30_INTERNAL_a0578e12_4_k_cu_main4cuda3std6ranges3__45__cpo7advanceE:
	.zero		1
	.type		_ZN30_INTERNAL_a0578e12_4_k_cu_main4cuda3std3__47nulloptE,@object
	.size		_ZN30_INTERNAL_a0578e12_4_k_cu_main4cuda3std3__47nulloptE,(_ZN30_INTERNAL_a0578e12_4_k_cu_main4cuda3std6ranges3__45__cpo8distanceE - _ZN30_INTERNAL_a0578e12_4_k_cu_main4cuda3std3__47nulloptE)
_ZN30_INTERNAL_a0578e12_4_k_cu_main4cuda3std3__47nulloptE:
	.zero		1
	.type		_ZN30_INTERNAL_a0578e12_4_k_cu_main4cuda3std6ranges3__45__cpo8distanceE,@object
	.size		_ZN30_INTERNAL_a0578e12_4_k_cu_main4cuda3std6ranges3__45__cpo8distanceE,(_ZN30_INTERNAL_a0578e12_4_k_cu_main6thrust24THRUST_300001_SM_1000_NS12placeholders3_10E - _ZN30_INTERNAL_a0578e12_4_k_cu_main4cuda3std6ranges3__45__cpo8distanceE)
_ZN30_INTERNAL_a0578e12_4_k_cu_main4cuda3std6ranges3__45__cpo8distanceE:
	.zero		1
	.type		_ZN30_INTERNAL_a0578e12_4_k_cu_main6thrust24THRUST_300001_SM_1000_NS12placeholders3_10E,@object
	.size		_ZN30_INTERNAL_a0578e12_4_k_cu_main6thrust24THRUST_300001_SM_1000_NS12placeholders3_10E,(_ZN30_INTERNAL_a0578e12_4_k_cu_main4cuda3std3__419piecewise_constructE - _ZN30_INTERNAL_a0578e12_4_k_cu_main6thrust24THRUST_300001_SM_1000_NS12placeholders3_10E)
_ZN30_INTERNAL_a0578e12_4_k_cu_main6thrust24THRUST_300001_SM_1000_NS12placeholders3_10E:
	.zero		1
	.type		_ZN30_INTERNAL_a0578e12_4_k_cu_main4cuda3std3__419piecewise_constructE,@object
	.size		_ZN30_INTERNAL_a0578e12_4_k_cu_main4cuda3std3__419piecewise_constructE,(_ZN30_INTERNAL_a0578e12_4_k_cu_main4cuda3std6ranges3__45__cpo5cdataE - _ZN30_INTERNAL_a0578e12_4_k_cu_main4cuda3std3__419piecewise_constructE)
_ZN30_INTERNAL_a0578e12_4_k_cu_main4cuda3std3__419piecewise_constructE:
	.zero		1
	.type		_ZN30_INTERNAL_a0578e12_4_k_cu_main4cuda3std6ranges3__45__cpo5cdataE,@object
	.size		_ZN30_INTERNAL_a0578e12_4_k_cu_main4cuda3std6ranges3__45__cpo5cdataE,(_ZN30_INTERNAL_a0578e12_4_k_cu_main6thrust24THRUST_300001_SM_1000_NS12placeholders2_2E - _ZN30_INTERNAL_a0578e12_4_k_cu_main4cuda3std6ranges3__45__cpo5cdataE)
_ZN30_INTERNAL_a0578e12_4_k_cu_main4cuda3std6ranges3__45__cpo5cdataE:
	.zero		1
	.type		_ZN30_INTERNAL_a0578e12_4_k_cu_main6thrust24THRUST_300001_SM_1000_NS12placeholders2_2E,@object
	.size		_ZN30_INTERNAL_a0578e12_4_k_cu_main6thrust24THRUST_300001_SM_1000_NS12placeholders2_2E,(_ZN30_INTERNAL_a0578e12_4_k_cu_main4cuda3std3__45__cpo3endE - _ZN30_INTERNAL_a0578e12_4_k_cu_main6thrust24THRUST_300001_SM_1000_NS12placeholders2_2E)
_ZN30_INTERNAL_a0578e12_4_k_cu_main6thrust24THRUST_300001_SM_1000_NS12placeholders2_2E:
	.zero		1
	.type		_ZN30_INTERNAL_a0578e12_4_k_cu_main4cuda3std3__45__cpo3endE,@object
	.size		_ZN30_INTERNAL_a0578e12_4_k_cu_main4cuda3std3__45__cpo3endE,(_ZN30_INTERNAL_a0578e12_4_k_cu_main4cuda3std6ranges3__45__cpo3endE - _ZN30_INTERNAL_a0578e12_4_k_cu_main4cuda3std3__45__cpo3endE)
_ZN30_INTERNAL_a0578e12_4_k_cu_main4cuda3std3__45__cpo3endE:
	.zero		1
	.type		_ZN30_INTERNAL_a0578e12_4_k_cu_main4cuda3std6ranges3__45__cpo3endE,@object
	.size		_ZN30_INTERNAL_a0578e12_4_k_cu_main4cuda3std6ranges3__45__cpo3endE,(_ZN30_INTERNAL_a0578e12_4_k_cu_main6thrust24THRUST_300001_SM_1000_NS12placeholders2_6E - _ZN30_INTERNAL_a0578e12_4_k_cu_main4cuda3std6ranges3__45__cpo3endE)
_ZN30_INTERNAL_a0578e12_4_k_cu_main4cuda3std6ranges3__45__cpo3endE:
	.zero		1
	.type		_ZN30_INTERNAL_a0578e12_4_k_cu_main6thrust24THRUST_300001_SM_1000_NS12placeholders2_6E,@object
	.size		_ZN30_INTERNAL_a0578e12_4_k_cu_main6thrust24THRUST_300001_SM_1000_NS12placeholders2_6E,(_ZN30_INTERNAL_a0578e12_4_k_cu_main4cuda3std3__45__cpo4rendE - _ZN30_INTERNAL_a0578e12_4_k_cu_main6thrust24THRUST_300001_SM_1000_NS12placeholders2_6E)
_ZN30_INTERNAL_a0578e12_4_k_cu_main6thrust24THRUST_300001_SM_1000_NS12placeholders2_6E:
	.zero		1
	.type		_ZN30_INTERNAL_a0578e12_4_k_cu_main4cuda3std3__45__cpo4rendE,@object
	.size		_ZN30_INTERNAL_a0578e12_4_k_cu_main4cuda3std3__45__cpo4rendE,(_ZN30_INTERNAL_a0578e12_4_k_cu_main4cuda3std6ranges3__45__cpo9iter_swapE - _ZN30_INTERNAL_a0578e12_4_k_cu_main4cuda3std3__45__cpo4rendE)
_ZN30_INTERNAL_a0578e12_4_k_cu_main4cuda3std3__45__cpo4rendE:
	.zero		1
	.type		_ZN30_INTERNAL_a0578e12_4_k_cu_main4cuda3std6ranges3__45__cpo9iter_swapE,@object
	.size		_ZN30_INTERNAL_a0578e12_4_k_cu_main4cuda3std6ranges3__45__cpo9iter_swapE,(_ZN30_INTERNAL_a0578e12_4_k_cu_main4cuda3std3__48unexpectE - _ZN30_INTERNAL_a0578e12_4_k_cu_main4cuda3std6ranges3__45__cpo9iter_swapE)
_ZN30_INTERNAL_a0578e12_4_k_cu_main4cuda3std6ranges3__45__cpo9iter_swapE:
	.zero		1
	.type		_ZN30_INTERNAL_a0578e12_4_k_cu_main4cuda3std3__48unexpectE,@object
	.size		_ZN30_INTERNAL_a0578e12_4_k_cu_main4cuda3std3__48unexpectE,(_ZN30_INTERNAL_a0578e12_4_k_cu_main6thrust24THRUST_300001_SM_1000_NS8cuda_cub3parE - _ZN30_INTERNAL_a0578e12_4_k_cu_main4cuda3std3__48unexpectE)
_ZN30_INTERNAL_a0578e12_4_k_cu_main4cuda3std3__48unexpectE:
	.zero		1
	.type		_ZN30_INTERNAL_a0578e12_4_k_cu_main6thrust24THRUST_300001_SM_1000_NS8cuda_cub3parE,@object
	.size		_ZN30_INTERNAL_a0578e12_4_k_cu_main6thrust24THRUST_300001_SM_1000_NS8cuda_cub3parE,(_ZN30_INTERNAL_a0578e12_4_k_cu_main6thrust24THRUST_300001_SM_1000_NS12placeholders2_4E - _ZN30_INTERNAL_a0578e12_4_k_cu_main6thrust24THRUST_300001_SM_1000_NS8cuda_cub3parE)
_ZN30_INTERNAL_a0578e12_4_k_cu_main6thrust24THRUST_300001_SM_1000_NS8cuda_cub3parE:
	.zero		1
	.type		_ZN30_INTERNAL_a0578e12_4_k_cu_main6thrust24THRUST_300001_SM_1000_NS12placeholders2_4E,@object
	.size		_ZN30_INTERNAL_a0578e12_4_k_cu_main6thrust24THRUST_300001_SM_1000_NS12placeholders2_4E,(_ZN30_INTERNAL_a0578e12_4_k_cu_main4cuda3std3__45__cpo4cendE - _ZN30_INTERNAL_a0578e12_4_k_cu_main6thrust24THRUST_300001_SM_1000_NS12placeholders2_4E)
_ZN30_INTERNAL_a0578e12_4_k_cu_main6thrust24THRUST_300001_SM_1000_NS12placeholders2_4E:
	.zero		1
	.type		_ZN30_INTERNAL_a0578e12_4_k_cu_main4cuda3std3__45__cpo4cendE,@object
	.size		_ZN30_INTERNAL_a0578e12_4_k_cu_main4cuda3std3__45__cpo4cendE,(_ZN30_INTERNAL_a0578e12_4_k_cu_main4cuda3std6ranges3__45__cpo4cendE - _ZN30_INTERNAL_a0578e12_4_k_cu_main4cuda3std3__45__cpo4cendE)
_ZN30_INTERNAL_a0578e12_4_k_cu_main4cuda3std3__45__cpo4cendE:
	.zero		1
	.type		_ZN30_INTERNAL_a0578e12_4_k_cu_main4cuda3std6ranges3__45__cpo4cendE,@object
	.size		_ZN30_INTERNAL_a0578e12_4_k_cu_main4cuda3std6ranges3__45__cpo4cendE,(_ZN30_INTERNAL_a0578e12_4_k_cu_main4cuda3std3__420unreachable_sentinelE - _ZN30_INTERNAL_a0578e12_4_k_cu_main4cuda3std6ranges3__45__cpo4cendE)
_ZN30_INTERNAL_a0578e12_4_k_cu_main4cuda3std6ranges3__45__cpo4cendE:
	.zero		1
	.type		_ZN30_INTERNAL_a0578e12_4_k_cu_main4cuda3std3__420unreachable_sentinelE,@object
	.size		_ZN30_INTERNAL_a0578e12_4_k_cu_main4cuda3std3__420unreachable_sentinelE,(_ZN30_INTERNAL_a0578e12_4_k_cu_main4cuda3std6ranges3__45__cpo5ssizeE - _ZN30_INTERNAL_a0578e12_4_k_cu_main4cuda3std3__420unreachable_sentinelE)
_ZN30_INTERNAL_a0578e12_4_k_cu_main4cuda3std3__420unreachable_sentinelE:
	.zero		1
	.type		_ZN30_INTERNAL_a0578e12_4_k_cu_main4cuda3std6ranges3__45__cpo5ssizeE,@object
	.size		_ZN30_INTERNAL_a0578e12_4_k_cu_main4cuda3std6ranges3__45__cpo5ssizeE,(_ZN30_INTERNAL_a0578e12_4_k_cu_main6thrust24THRUST_300001_SM_1000_NS12placeholders2_8E - _ZN30_INTERNAL_a0578e12_4_k_cu_main4cuda3std6ranges3__45__cpo5ssizeE)
_ZN30_INTERNAL_a0578e12_4_k_cu_main4cuda3std6ranges3__45__cpo5ssizeE:
	.zero		1
	.type		_ZN30_INTERNAL_a0578e12_4_k_cu_main6thrust24THRUST_300001_SM_1000_NS12placeholders2_8E,@object
	.size		_ZN30_INTERNAL_a0578e12_4_k_cu_main6thrust24THRUST_300001_SM_1000_NS12placeholders2_8E,(_ZN30_INTERNAL_a0578e12_4_k_cu_main4cuda3std3__45__cpo5crendE - _ZN30_INTERNAL_a0578e12_4_k_cu_main6thrust24THRUST_300001_SM_1000_NS12placeholders2_8E)
_ZN30_INTERNAL_a0578e12_4_k_cu_main6thrust24THRUST_300001_SM_1000_NS12placeholders2_8E:
	.zero		1
	.type		_ZN30_INTERNAL_a0578e12_4_k_cu_main4cuda3std3__45__cpo5crendE,@object
	.size		_ZN30_INTERNAL_a0578e12_4_k_cu_main4cuda3std3__45__cpo5crendE,(_ZN30_INTERNAL_a0578e12_4_k_cu_main4cuda3std6ranges3__45__cpo4prevE - _ZN30_INTERNAL_a0578e12_4_k_cu_main4cuda3std3__45__cpo5crendE)
_ZN30_INTERNAL_a0578e12_4_k_cu_main4cuda3std3__45__cpo5crendE:
	.zero		1
	.type		_ZN30_INTERNAL_a0578e12_4_k_cu_main4cuda3std6ranges3__45__cpo4prevE,@object
	.size		_ZN30_INTERNAL_a0578e12_4_k_cu_main4cuda3std6ranges3__45__cpo4prevE,(_ZN30_INTERNAL_a0578e12_4_k_cu_main4cuda3std6ranges3__45__cpo9iter_moveE - _ZN30_INTERNAL_a0578e12_4_k_cu_main4cuda3std6ranges3__45__cpo4prevE)
_ZN30_INTERNAL_a0578e12_4_k_cu_main4cuda3std6ranges3__45__cpo4prevE:
	.zero		1
	.type		_ZN30_INTERNAL_a0578e12_4_k_cu_main4cuda3std6ranges3__45__cpo9iter_moveE,@object
	.size		_ZN30_INTERNAL_a0578e12_4_k_cu_main4cuda3std6ranges3__45__cpo9iter_moveE,(_ZN30_INTERNAL_a0578e12_4_k_cu_main6thrust24THRUST_300001_SM_1000_NS6system6detail10sequential3seqE - _ZN30_INTERNAL_a0578e12_4_k_cu_main4cuda3std6ranges3__45__cpo9iter_moveE)
_ZN30_INTERNAL_a0578e12_4_k_cu_main4cuda3std6ranges3__45__cpo9iter_moveE:
	.zero		1
	.type		_ZN30_INTERNAL_a0578e12_4_k_cu_main6thrust24THRUST_300001_SM_1000_NS6system6detail10sequential3seqE,@object
	.size		_ZN30_INTERNAL_a0578e12_4_k_cu_main6thrust24THRUST_300001_SM_1000_NS6system6detail10sequential3seqE,(.L_31 - _ZN30_INTERNAL_a0578e12_4_k_cu_main6thrust24THRUST_300001_SM_1000_NS6system6detail10sequential3seqE)
_ZN30_INTERNAL_a0578e12_4_k_cu_main6thrust24THRUST_300001_SM_1000_NS6system6detail10sequential3seqE:
	.zero		1
.L_31:


//--------------------- .nv.constant0._ZN3cub18CUB_300001_SM_10006detail9transform16transform_kernelINS2_10policy_hubILb1EN4cuda3std3__45tupleIJN6thrust24THRUST_300001_SM_1000_NS17counting_iteratorIfNSA_11use_defaultESC_SC_EEEEEE10policy1000El12DistanceFromNSA_6detail15normal_iteratorINSA_10device_ptrIfEEEEJSD_EEEvT0_iT1_T2_DpNS2_10kernel_argIT3_EE --------------------------
	.section	.nv.constant0._ZN3cub18CUB_300001_SM_10006detail9transform16transform_kernelINS2_10policy_hubILb1EN4cuda3std3__45tupleIJN6thrust24THRUST_300001_SM_1000_NS17counting_iteratorIfNSA_11use_defaultESC_SC_EEEEEE10policy1000El12DistanceFromNSA_6detail15normal_iteratorINSA_10device_ptrIfEEEEJSD_EEEvT0_iT1_T2_DpNS2_10kernel_argIT3_EE,"a",@progbits
	.sectionflags	@""
	.align	4
.nv.constant0._ZN3cub18CUB_300001_SM_10006detail9transform16transform_kernelINS2_10policy_hubILb1EN4cuda3std3__45tupleIJN6thrust24THRUST_300001_SM_1000_NS17counting_iteratorIfNSA_11use_defaultESC_SC_EEEEEE10policy1000El12DistanceFromNSA_6detail15normal_iteratorINSA_10device_ptrIfEEEEJSD_EEEvT0_iT1_T2_DpNS2_10kernel_argIT3_EE:
	.zero		944


//--------------------- .nv.constant0._ZN3cub18CUB_300001_SM_10006detail9transform16transform_kernelINS2_10policy_hubILb1EN4cuda3std3__45tupleIJN6thrust24THRUST_300001_SM_1000_NS17counting_iteratorIfNSA_11use_defaultESC_SC_EEEEEE10policy1000Ei12DistanceFromNSA_6detail15normal_iteratorINSA_10device_ptrIfEEEEJSD_EEEvT0_iT1_T2_DpNS2_10kernel_argIT3_EE --------------------------
	.section	.nv.constant0._ZN3cub18CUB_300001_SM_10006detail9transform16transform_kernelINS2_10policy_hubILb1EN4cuda3std3__45tupleIJN6thrust24THRUST_300001_SM_1000_NS17counting_iteratorIfNSA_11use_defaultESC_SC_EEEEEE10policy1000Ei12DistanceFromNSA_6detail15normal_iteratorINSA_10device_ptrIfEEEEJSD_EEEvT0_iT1_T2_DpNS2_10kernel_argIT3_EE,"a",@progbits
	.sectionflags	@""
	.align	4
.nv.constant0._ZN3cub18CUB_300001_SM_10006detail9transform16transform_kernelINS2_10policy_hubILb1EN4cuda3std3__45tupleIJN6thrust24THRUST_300001_SM_1000_NS17counting_iteratorIfNSA_11use_defaultESC_SC_EEEEEE10policy1000Ei12DistanceFromNSA_6detail15normal_iteratorINSA_10device_ptrIfEEEEJSD_EEEvT0_iT1_T2_DpNS2_10kernel_argIT3_EE:
	.zero		936


//--------------------- .nv.constant0._ZN3cub18CUB_300001_SM_10006detail8for_each13static_kernelINS2_12policy_hub_t12policy_500_tEmN6thrust24THRUST_300001_SM_1000_NS8cuda_cub20__uninitialized_fill7functorINS7_10device_ptrIfEEfEEEEvT0_T1_ --------------------------
	.section	.nv.constant0._ZN3cub18CUB_300001_SM_10006detail8for_each13static_kernelINS2_12policy_hub_t12policy_500_tEmN6thrust24THRUST_300001_SM_1000_NS8cuda_cub20__uninitialized_fill7functorINS7_10device_ptrIfEEfEEEEvT0_T1_,"a",@progbits
	.sectionflags	@""
	.align	4
.nv.constant0._ZN3cub18CUB_300001_SM_10006detail8for_each13static_kernelINS2_12policy_hub_t12policy_500_tEmN6thrust24THRUST_300001_SM_1000_NS8cuda_cub20__uninitialized_fill7functorINS7_10device_ptrIfEEfEEEEvT0_T1_:
	.zero		920


//--------------------- .nv.constant0._ZN3cub18CUB_300001_SM_10006detail11EmptyKernelIvEEvv --------------------------
	.section	.nv.constant0._ZN3cub18CUB_300001_SM_10006detail11EmptyKernelIvEEvv,"a",@progbits
	.sectionflags	@""
	.align	4
.nv.constant0._ZN3cub18CUB_300001_SM_10006detail11EmptyKernelIvEEvv:
	.zero		896


//--------------------- SYMBOLS --------------------------

	.type		.nv.reservedSmem.offset0,@object
	.size		.nv.reservedSmem.offset0,0x4
